//
// Generated by NVIDIA NVVM Compiler
//
// Compiler Build ID: CL-36424714
// Cuda compilation tools, release 13.0, V13.0.88
// Based on NVVM 20.0.0
//

.version 9.0
.target sm_100
.address_size 64

	// .globl	default_function_kernel0
// _ZZ24default_function_kernel0E15pad_temp_shared has been demoted
// _ZZ24default_function_kernel0E13kernel_shared has been demoted

.visible .entry default_function_kernel0(
	.param .u64 .ptr .align 1 default_function_kernel0_param_0,
	.param .u64 .ptr .align 1 default_function_kernel0_param_1,
	.param .u64 .ptr .align 1 default_function_kernel0_param_2
)
{
	.reg .pred 	%p<63>;
	.reg .b16 	%rs<75>;
	.reg .b32 	%r<128>;
	.reg .b32 	%f<270>;
	.reg .b64 	%rd<26>;
	// demoted variable
	.shared .align 4 .b8 _ZZ24default_function_kernel0E15pad_temp_shared[2880];
	// demoted variable
	.shared .align 4 .b8 _ZZ24default_function_kernel0E13kernel_shared[9216];
	mov.u32 	%r38, %tid.y;
	shl.b32 	%r39, %r38, 1;
	mov.u32 	%r40, %tid.z;
	mov.u32 	%r41, %ctaid.x;
	cvt.u16.u32 	%rs7, %r40;
	mul.lo.s16 	%rs8, %rs7, 23;
	mul.hi.u16 	%rs9, %rs8, 21846;
	cvt.u32.u16 	%r42, %rs9;
	add.s32 	%r1, %r39, %r42;
	cvt.u16.u32 	%rs10, %r1;
	mul.lo.s16 	%rs11, %rs10, 137;
	shr.u16 	%rs12, %rs11, 12;
	mul.lo.s16 	%rs13, %rs12, 30;
	sub.s16 	%rs14, %rs10, %rs13;
	add.s16 	%rs1, %rs14, -29;
	mul.lo.s16 	%rs15, %rs9, 3;
	sub.s16 	%rs16, %rs8, %rs15;
	cvt.u32.u16 	%r43, %rs16;
	or.b32  	%r2, %r41, %r43;
	add.s32 	%r3, %r41, %r43;
	and.b16  	%rs17, %rs14, 255;
	mov.b16 	%rs18, 784;
	mov.b32 	%r44, {%rs18, %rs17};
	cvt.u32.u16 	%r45, %rs12;
	prmt.b32 	%r46, %r45, 28, 0x3340U;
	prmt.b32 	%r47, %r48, %r49, 0x3340U;
	prmt.b32 	%r50, %r46, %r47, 0x5410U;
	dp2a.lo.u32.u32 	%r4, %r44, %r50, %r43;
	add.s16 	%rs19, %rs8, 1;
	mul.hi.u16 	%rs20, %rs19, 21846;
	cvt.u32.u16 	%r51, %rs20;
	add.s32 	%r5, %r39, %r51;
	cvt.u16.u32 	%rs21, %r5;
	mul.lo.s16 	%rs22, %rs21, 137;
	shr.u16 	%rs23, %rs22, 12;
	mul.lo.s16 	%rs24, %rs23, 30;
	sub.s16 	%rs25, %rs21, %rs24;
	add.s16 	%rs2, %rs25, -29;
	mul.lo.s16 	%rs26, %rs20, 3;
	sub.s16 	%rs27, %rs19, %rs26;
	cvt.u32.u16 	%r52, %rs27;
	or.b32  	%r6, %r41, %r52;
	add.s32 	%r7, %r41, %r52;
	and.b16  	%rs28, %rs25, 255;
	mov.b32 	%r53, {%rs18, %rs28};
	cvt.u32.u16 	%r54, %rs23;
	prmt.b32 	%r55, %r54, 28, 0x3340U;
	prmt.b32 	%r56, %r55, %r47, 0x5410U;
	dp2a.lo.u32.u32 	%r8, %r53, %r56, %r52;
	add.s16 	%rs29, %rs8, 2;
	mul.hi.u16 	%rs30, %rs29, 21846;
	cvt.u32.u16 	%r57, %rs30;
	add.s32 	%r9, %r39, %r57;
	cvt.u16.u32 	%rs31, %r9;
	mul.lo.s16 	%rs32, %rs31, 137;
	shr.u16 	%rs33, %rs32, 12;
	mul.lo.s16 	%rs34, %rs33, 30;
	sub.s16 	%rs35, %rs31, %rs34;
	add.s16 	%rs3, %rs35, -29;
	mul.lo.s16 	%rs36, %rs30, 3;
	sub.s16 	%rs37, %rs29, %rs36;
	cvt.u32.u16 	%r58, %rs37;
	or.b32  	%r10, %r41, %r58;
	add.s32 	%r11, %r41, %r58;
	and.b16  	%rs38, %rs35, 255;
	mov.b32 	%r59, {%rs18, %rs38};
	cvt.u32.u16 	%r60, %rs33;
	prmt.b32 	%r61, %r60, 28, 0x3340U;
	prmt.b32 	%r62, %r61, %r47, 0x5410U;
	dp2a.lo.u32.u32 	%r12, %r59, %r62, %r58;
	add.s16 	%rs39, %rs8, 3;
	mul.hi.u16 	%rs40, %rs39, 21846;
	cvt.u32.u16 	%r63, %rs40;
	add.s32 	%r13, %r39, %r63;
	cvt.u16.u32 	%rs41, %r13;
	mul.lo.s16 	%rs42, %rs41, 137;
	shr.u16 	%rs43, %rs42, 12;
	mul.lo.s16 	%rs44, %rs43, 30;
	sub.s16 	%rs45, %rs41, %rs44;
	add.s16 	%rs4, %rs45, -29;
	mul.lo.s16 	%rs46, %rs40, 3;
	sub.s16 	%rs47, %rs39, %rs46;
	cvt.u32.u16 	%r64, %rs47;
	or.b32  	%r14, %r41, %r64;
	add.s32 	%r15, %r41, %r64;
	and.b16  	%rs48, %rs45, 255;
	mov.b32 	%r65, {%rs18, %rs48};
	cvt.u32.u16 	%r66, %rs43;
	prmt.b32 	%r67, %r66, 28, 0x3340U;
	prmt.b32 	%r68, %r67, %r47, 0x5410U;
	dp2a.lo.u32.u32 	%r16, %r65, %r68, %r64;
	add.s16 	%rs49, %rs8, 4;
	mul.hi.u16 	%rs50, %rs49, 21846;
	cvt.u32.u16 	%r69, %rs50;
	add.s32 	%r17, %r39, %r69;
	cvt.u16.u32 	%rs51, %r17;
	mul.lo.s16 	%rs52, %rs51, 137;
	shr.u16 	%rs53, %rs52, 12;
	mul.lo.s16 	%rs54, %rs53, 30;
	sub.s16 	%rs55, %rs51, %rs54;
	add.s16 	%rs5, %rs55, -29;
	mul.lo.s16 	%rs56, %rs50, 3;
	sub.s16 	%rs57, %rs49, %rs56;
	cvt.u32.u16 	%r70, %rs57;
	or.b32  	%r18, %r41, %r70;
	add.s32 	%r19, %r41, %r70;
	and.b16  	%rs58, %rs55, 255;
	mov.b32 	%r71, {%rs18, %rs58};
	cvt.u32.u16 	%r72, %rs53;
	prmt.b32 	%r73, %r72, 28, 0x3340U;
	prmt.b32 	%r74, %r73, %r47, 0x5410U;
	dp2a.lo.u32.u32 	%r20, %r71, %r74, %r70;
	add.s16 	%rs59, %rs8, 5;
	mul.hi.u16 	%rs60, %rs59, 21846;
	cvt.u32.u16 	%r75, %rs60;
	add.s32 	%r21, %r39, %r75;
	cvt.u16.u32 	%rs61, %r21;
	mul.lo.s16 	%rs62, %rs61, 137;
	shr.u16 	%rs63, %rs62, 12;
	mul.lo.s16 	%rs64, %rs63, 30;
	sub.s16 	%rs65, %rs61, %rs64;
	add.s16 	%rs6, %rs65, -29;
	mul.lo.s16 	%rs66, %rs60, 3;
	sub.s16 	%rs67, %rs59, %rs66;
	cvt.u32.u16 	%r76, %rs67;
	or.b32  	%r22, %r41, %r76;
	add.s32 	%r23, %r41, %r76;
	and.b16  	%rs68, %rs65, 255;
	mov.b32 	%r77, {%rs18, %rs68};
	cvt.u32.u16 	%r78, %rs63;
	prmt.b32 	%r79, %r78, 28, 0x3340U;
	prmt.b32 	%r80, %r79, %r47, 0x5410U;
	dp2a.lo.u32.u32 	%r24, %r77, %r80, %r76;
	mov.b32 	%r125, 0;
	mov.f32 	%f263, 0f00000000;
	and.b16  	%rs74, %rs6, 255;
	and.b16  	%rs73, %rs5, 255;
	and.b16  	%rs72, %rs4, 255;
	and.b16  	%rs71, %rs3, 255;
	and.b16  	%rs70, %rs2, 255;
	and.b16  	%rs69, %rs1, 255;
	mov.f32 	%f264, %f263;
	mov.f32 	%f265, %f263;
	mov.f32 	%f266, %f263;
	mov.f32 	%f267, %f263;
	mov.f32 	%f268, %f263;
	mov.f32 	%f269, %f263;
$L__BB0_1:
	ld.param.u64 	%rd23, [default_function_kernel0_param_0];
	cvta.to.global.u64 	%rd1, %rd23;
	mov.u32 	%r81, %tid.z;
	mov.u32 	%r82, %tid.y;
	mul.lo.s32 	%r83, %r82, 6;
	mad.lo.s32 	%r84, %r81, 23, %r83;
	shl.b32 	%r85, %r84, 2;
	mov.u32 	%r86, _ZZ24default_function_kernel0E15pad_temp_shared;
	add.s32 	%r28, %r86, %r85;
	setp.gt.u32 	%p1, %r82, 3;
	setp.gt.u32 	%p2, %r84, 719;
	setp.gt.u32 	%p3, %r1, 239;
	bar.sync 	0;
	mov.u32 	%r87, %ctaid.x;
	mad.lo.s32 	%r88, %r125, 6272, %r87;
	add.s32 	%r29, %r88, -29;
	or.pred  	%p4, %p3, %p2;
	or.pred  	%p5, %p4, %p1;
	@%p5 bra 	$L__BB0_5;
	setp.gt.u32 	%p6, %r3, 28;
	setp.eq.s32 	%p7, %r2, 0;
	setp.lt.u16 	%p8, %rs69, 228;
	or.pred  	%p9, %p8, %p7;
	or.pred  	%p10, %p9, %p6;
	mov.f32 	%f257, 0f00000000;
	@%p10 bra 	$L__BB0_4;
	add.s32 	%r91, %r29, %r4;
	mul.wide.s32 	%rd5, %r91, 4;
	add.s64 	%rd6, %rd1, %rd5;
	ld.global.nc.f32 	%f257, [%rd6];
$L__BB0_4:
	st.shared.f32 	[%r28], %f257;
$L__BB0_5:
	setp.gt.u32 	%p11, %r84, 718;
	setp.gt.u32 	%p12, %r5, 239;
	setp.gt.u32 	%p13, %r82, 3;
	or.pred  	%p14, %p12, %p11;
	or.pred  	%p15, %p14, %p13;
	@%p15 bra 	$L__BB0_9;
	setp.gt.u32 	%p16, %r7, 28;
	setp.eq.s32 	%p17, %r6, 0;
	setp.lt.u16 	%p18, %rs70, 228;
	or.pred  	%p19, %p18, %p17;
	or.pred  	%p20, %p19, %p16;
	mov.f32 	%f258, 0f00000000;
	@%p20 bra 	$L__BB0_8;
	add.s32 	%r94, %r29, %r8;
	mul.wide.s32 	%rd7, %r94, 4;
	add.s64 	%rd8, %rd1, %rd7;
	ld.global.nc.f32 	%f258, [%rd8];
$L__BB0_8:
	st.shared.f32 	[%r28+4], %f258;
$L__BB0_9:
	setp.gt.u32 	%p21, %r84, 717;
	setp.gt.u32 	%p22, %r9, 239;
	setp.gt.u32 	%p23, %r82, 3;
	or.pred  	%p24, %p22, %p21;
	or.pred  	%p25, %p24, %p23;
	@%p25 bra 	$L__BB0_13;
	setp.gt.u32 	%p26, %r11, 28;
	setp.eq.s32 	%p27, %r10, 0;
	setp.lt.u16 	%p28, %rs71, 228;
	or.pred  	%p29, %p28, %p27;
	or.pred  	%p30, %p29, %p26;
	mov.f32 	%f259, 0f00000000;
	@%p30 bra 	$L__BB0_12;
	add.s32 	%r97, %r29, %r12;
	mul.wide.s32 	%rd9, %r97, 4;
	add.s64 	%rd10, %rd1, %rd9;
	ld.global.nc.f32 	%f259, [%rd10];
$L__BB0_12:
	st.shared.f32 	[%r28+8], %f259;
$L__BB0_13:
	setp.gt.u32 	%p31, %r84, 716;
	setp.gt.u32 	%p32, %r13, 239;
	setp.gt.u32 	%p33, %r82, 3;
	or.pred  	%p34, %p32, %p31;
	or.pred  	%p35, %p34, %p33;
	@%p35 bra 	$L__BB0_17;
	setp.gt.u32 	%p36, %r15, 28;
	setp.eq.s32 	%p37, %r14, 0;
	setp.lt.u16 	%p38, %rs72, 228;
	or.pred  	%p39, %p38, %p37;
	or.pred  	%p40, %p39, %p36;
	mov.f32 	%f260, 0f00000000;
	@%p40 bra 	$L__BB0_16;
	add.s32 	%r100, %r29, %r16;
	mul.wide.s32 	%rd11, %r100, 4;
	add.s64 	%rd12, %rd1, %rd11;
	ld.global.nc.f32 	%f260, [%rd12];
$L__BB0_16:
	st.shared.f32 	[%r28+12], %f260;
$L__BB0_17:
	setp.gt.u32 	%p41, %r84, 715;
	setp.gt.u32 	%p42, %r17, 239;
	setp.gt.u32 	%p43, %r82, 3;
	or.pred  	%p44, %p42, %p41;
	or.pred  	%p45, %p44, %p43;
	@%p45 bra 	$L__BB0_21;
	setp.gt.u32 	%p46, %r19, 28;
	setp.eq.s32 	%p47, %r18, 0;
	setp.lt.u16 	%p48, %rs73, 228;
	or.pred  	%p49, %p48, %p47;
	or.pred  	%p50, %p49, %p46;
	mov.f32 	%f261, 0f00000000;
	@%p50 bra 	$L__BB0_20;
	add.s32 	%r103, %r29, %r20;
	mul.wide.s32 	%rd13, %r103, 4;
	add.s64 	%rd14, %rd1, %rd13;
	ld.global.nc.f32 	%f261, [%rd14];
$L__BB0_20:
	st.shared.f32 	[%r28+16], %f261;
$L__BB0_21:
	setp.gt.u32 	%p51, %r82, 2;
	setp.gt.u32 	%p52, %r84, 714;
	setp.gt.u32 	%p53, %r21, 239;
	or.pred  	%p54, %p53, %p52;
	or.pred  	%p55, %p54, %p51;
	@%p55 bra 	$L__BB0_25;
	setp.gt.u32 	%p56, %r23, 28;
	setp.eq.s32 	%p57, %r22, 0;
	setp.lt.u16 	%p58, %rs74, 228;
	or.pred  	%p59, %p58, %p57;
	or.pred  	%p60, %p59, %p56;
	mov.f32 	%f262, 0f00000000;
	@%p60 bra 	$L__BB0_24;
	add.s32 	%r106, %r29, %r24;
	mul.wide.s32 	%rd15, %r106, 4;
	add.s64 	%rd16, %rd1, %rd15;
	ld.global.nc.f32 	%f262, [%rd16];
$L__BB0_24:
	st.shared.f32 	[%r28+20], %f262;
$L__BB0_25:
	ld.param.u64 	%rd24, [default_function_kernel0_param_1];
	mad.lo.s32 	%r109, %r82, 84, %r86;
	add.s32 	%r126, %r109, 464;
	mul.lo.s32 	%r111, %r81, 576;
	mad.lo.s32 	%r112, %r82, 18, %r111;
	mad.lo.s32 	%r113, %r125, 72, %r112;
	cvta.to.global.u64 	%rd17, %rd24;
	mul.wide.u32 	%rd18, %r113, 4;
	add.s64 	%rd19, %rd17, %rd18;
	ld.global.nc.f32 	%f41, [%rd19];
	mad.lo.s32 	%r114, %r81, -504, %r112;
	shl.b32 	%r115, %r114, 2;
	mov.u32 	%r116, _ZZ24default_function_kernel0E13kernel_shared;
	add.s32 	%r117, %r116, %r115;
	st.shared.f32 	[%r117], %f41;
	ld.global.nc.f32 	%f42, [%rd19+4];
	st.shared.f32 	[%r117+4], %f42;
	ld.global.nc.f32 	%f43, [%rd19+8];
	st.shared.f32 	[%r117+8], %f43;
	ld.global.nc.f32 	%f44, [%rd19+12];
	st.shared.f32 	[%r117+12], %f44;
	ld.global.nc.f32 	%f45, [%rd19+16];
	st.shared.f32 	[%r117+16], %f45;
	ld.global.nc.f32 	%f46, [%rd19+20];
	st.shared.f32 	[%r117+20], %f46;
	ld.global.nc.f32 	%f47, [%rd19+24];
	st.shared.f32 	[%r117+24], %f47;
	ld.global.nc.f32 	%f48, [%rd19+28];
	st.shared.f32 	[%r117+28], %f48;
	ld.global.nc.f32 	%f49, [%rd19+32];
	st.shared.f32 	[%r117+32], %f49;
	ld.global.nc.f32 	%f50, [%rd19+36];
	st.shared.f32 	[%r117+36], %f50;
	ld.global.nc.f32 	%f51, [%rd19+40];
	st.shared.f32 	[%r117+40], %f51;
	ld.global.nc.f32 	%f52, [%rd19+44];
	st.shared.f32 	[%r117+44], %f52;
	ld.global.nc.f32 	%f53, [%rd19+48];
	st.shared.f32 	[%r117+48], %f53;
	ld.global.nc.f32 	%f54, [%rd19+52];
	st.shared.f32 	[%r117+52], %f54;
	ld.global.nc.f32 	%f55, [%rd19+56];
	st.shared.f32 	[%r117+56], %f55;
	ld.global.nc.f32 	%f56, [%rd19+60];
	st.shared.f32 	[%r117+60], %f56;
	ld.global.nc.f32 	%f57, [%rd19+64];
	st.shared.f32 	[%r117+64], %f57;
	ld.global.nc.f32 	%f58, [%rd19+68];
	st.shared.f32 	[%r117+68], %f58;
	bar.sync 	0;
	mov.b32 	%r127, 36;
$L__BB0_26:
	ld.shared.f32 	%f59, [%r126+-464];
	ld.shared.f32 	%f60, [%r126+-452];
	ld.shared.f32 	%f61, [%r126+-440];
	ld.shared.f32 	%f62, [%r126+-428];
	ld.shared.f32 	%f63, [%r126+-416];
	ld.shared.f32 	%f64, [%r126+-404];
	ld.shared.f32 	%f65, [%r126+-392];
	ld.shared.f32 	%f66, [%r126+-104];
	ld.shared.f32 	%f67, [%r126+-92];
	ld.shared.f32 	%f68, [%r126+-80];
	ld.shared.f32 	%f69, [%r126+-68];
	ld.shared.f32 	%f70, [%r126+-56];
	ld.shared.f32 	%f71, [%r126+-44];
	ld.shared.f32 	%f72, [%r126+-32];
	mov.u32 	%r33, %tid.z;
	mov.u32 	%r118, _ZZ24default_function_kernel0E13kernel_shared;
	mad.lo.s32 	%r119, %r33, 288, %r118;
	add.s32 	%r120, %r119, %r127;
	ld.shared.f32 	%f73, [%r120+-36];
	ld.shared.f32 	%f74, [%r120];
	fma.rn.f32 	%f75, %f59, %f73, %f263;
	fma.rn.f32 	%f76, %f60, %f73, %f264;
	fma.rn.f32 	%f77, %f61, %f73, %f265;
	fma.rn.f32 	%f78, %f62, %f73, %f266;
	fma.rn.f32 	%f79, %f63, %f73, %f267;
	fma.rn.f32 	%f80, %f64, %f73, %f268;
	fma.rn.f32 	%f81, %f65, %f73, %f269;
	fma.rn.f32 	%f82, %f66, %f74, %f75;
	fma.rn.f32 	%f83, %f67, %f74, %f76;
	fma.rn.f32 	%f84, %f68, %f74, %f77;
	fma.rn.f32 	%f85, %f69, %f74, %f78;
	fma.rn.f32 	%f86, %f70, %f74, %f79;
	fma.rn.f32 	%f87, %f71, %f74, %f80;
	fma.rn.f32 	%f88, %f72, %f74, %f81;
	ld.shared.f32 	%f89, [%r126+-460];
	ld.shared.f32 	%f90, [%r126+-448];
	ld.shared.f32 	%f91, [%r126+-436];
	ld.shared.f32 	%f92, [%r126+-424];
	ld.shared.f32 	%f93, [%r126+-412];
	ld.shared.f32 	%f94, [%r126+-400];
	ld.shared.f32 	%f95, [%r126+-388];
	ld.shared.f32 	%f96, [%r126+-100];
	ld.shared.f32 	%f97, [%r126+-88];
	ld.shared.f32 	%f98, [%r126+-76];
	ld.shared.f32 	%f99, [%r126+-64];
	ld.shared.f32 	%f100, [%r126+-52];
	ld.shared.f32 	%f101, [%r126+-40];
	ld.shared.f32 	%f102, [%r126+-28];
	ld.shared.f32 	%f103, [%r120+-32];
	ld.shared.f32 	%f104, [%r120+4];
	fma.rn.f32 	%f105, %f89, %f103, %f82;
	fma.rn.f32 	%f106, %f90, %f103, %f83;
	fma.rn.f32 	%f107, %f91, %f103, %f84;
	fma.rn.f32 	%f108, %f92, %f103, %f85;
	fma.rn.f32 	%f109, %f93, %f103, %f86;
	fma.rn.f32 	%f110, %f94, %f103, %f87;
	fma.rn.f32 	%f111, %f95, %f103, %f88;
	fma.rn.f32 	%f112, %f96, %f104, %f105;
	fma.rn.f32 	%f113, %f97, %f104, %f106;
	fma.rn.f32 	%f114, %f98, %f104, %f107;
	fma.rn.f32 	%f115, %f99, %f104, %f108;
	fma.rn.f32 	%f116, %f100, %f104, %f109;
	fma.rn.f32 	%f117, %f101, %f104, %f110;
	fma.rn.f32 	%f118, %f102, %f104, %f111;
	ld.shared.f32 	%f119, [%r126+-456];
	ld.shared.f32 	%f120, [%r126+-444];
	ld.shared.f32 	%f121, [%r126+-432];
	ld.shared.f32 	%f122, [%r126+-420];
	ld.shared.f32 	%f123, [%r126+-408];
	ld.shared.f32 	%f124, [%r126+-396];
	ld.shared.f32 	%f125, [%r126+-384];
	ld.shared.f32 	%f126, [%r126+-96];
	ld.shared.f32 	%f127, [%r126+-84];
	ld.shared.f32 	%f128, [%r126+-72];
	ld.shared.f32 	%f129, [%r126+-60];
	ld.shared.f32 	%f130, [%r126+-48];
	ld.shared.f32 	%f131, [%r126+-36];
	ld.shared.f32 	%f132, [%r126+-24];
	ld.shared.f32 	%f133, [%r120+-28];
	ld.shared.f32 	%f134, [%r120+8];
	fma.rn.f32 	%f135, %f119, %f133, %f112;
	fma.rn.f32 	%f136, %f120, %f133, %f113;
	fma.rn.f32 	%f137, %f121, %f133, %f114;
	fma.rn.f32 	%f138, %f122, %f133, %f115;
	fma.rn.f32 	%f139, %f123, %f133, %f116;
	fma.rn.f32 	%f140, %f124, %f133, %f117;
	fma.rn.f32 	%f141, %f125, %f133, %f118;
	fma.rn.f32 	%f142, %f126, %f134, %f135;
	fma.rn.f32 	%f143, %f127, %f134, %f136;
	fma.rn.f32 	%f144, %f128, %f134, %f137;
	fma.rn.f32 	%f145, %f129, %f134, %f138;
	fma.rn.f32 	%f146, %f130, %f134, %f139;
	fma.rn.f32 	%f147, %f131, %f134, %f140;
	fma.rn.f32 	%f148, %f132, %f134, %f141;
	ld.shared.f32 	%f149, [%r126+-380];
	ld.shared.f32 	%f150, [%r126+-20];
	ld.shared.f32 	%f151, [%r120+-24];
	ld.shared.f32 	%f152, [%r120+12];
	fma.rn.f32 	%f153, %f60, %f151, %f142;
	fma.rn.f32 	%f154, %f61, %f151, %f143;
	fma.rn.f32 	%f155, %f62, %f151, %f144;
	fma.rn.f32 	%f156, %f63, %f151, %f145;
	fma.rn.f32 	%f157, %f64, %f151, %f146;
	fma.rn.f32 	%f158, %f65, %f151, %f147;
	fma.rn.f32 	%f159, %f149, %f151, %f148;
	fma.rn.f32 	%f160, %f67, %f152, %f153;
	fma.rn.f32 	%f161, %f68, %f152, %f154;
	fma.rn.f32 	%f162, %f69, %f152, %f155;
	fma.rn.f32 	%f163, %f70, %f152, %f156;
	fma.rn.f32 	%f164, %f71, %f152, %f157;
	fma.rn.f32 	%f165, %f72, %f152, %f158;
	fma.rn.f32 	%f166, %f150, %f152, %f159;
	ld.shared.f32 	%f167, [%r126+-376];
	ld.shared.f32 	%f168, [%r126+-16];
	ld.shared.f32 	%f169, [%r120+-20];
	ld.shared.f32 	%f170, [%r120+16];
	fma.rn.f32 	%f171, %f90, %f169, %f160;
	fma.rn.f32 	%f172, %f91, %f169, %f161;
	fma.rn.f32 	%f173, %f92, %f169, %f162;
	fma.rn.f32 	%f174, %f93, %f169, %f163;
	fma.rn.f32 	%f175, %f94, %f169, %f164;
	fma.rn.f32 	%f176, %f95, %f169, %f165;
	fma.rn.f32 	%f177, %f167, %f169, %f166;
	fma.rn.f32 	%f178, %f97, %f170, %f171;
	fma.rn.f32 	%f179, %f98, %f170, %f172;
	fma.rn.f32 	%f180, %f99, %f170, %f173;
	fma.rn.f32 	%f181, %f100, %f170, %f174;
	fma.rn.f32 	%f182, %f101, %f170, %f175;
	fma.rn.f32 	%f183, %f102, %f170, %f176;
	fma.rn.f32 	%f184, %f168, %f170, %f177;
	ld.shared.f32 	%f185, [%r126+-372];
	ld.shared.f32 	%f186, [%r126+-12];
	ld.shared.f32 	%f187, [%r120+-16];
	ld.shared.f32 	%f188, [%r120+20];
	fma.rn.f32 	%f189, %f120, %f187, %f178;
	fma.rn.f32 	%f190, %f121, %f187, %f179;
	fma.rn.f32 	%f191, %f122, %f187, %f180;
	fma.rn.f32 	%f192, %f123, %f187, %f181;
	fma.rn.f32 	%f193, %f124, %f187, %f182;
	fma.rn.f32 	%f194, %f125, %f187, %f183;
	fma.rn.f32 	%f195, %f185, %f187, %f184;
	fma.rn.f32 	%f196, %f127, %f188, %f189;
	fma.rn.f32 	%f197, %f128, %f188, %f190;
	fma.rn.f32 	%f198, %f129, %f188, %f191;
	fma.rn.f32 	%f199, %f130, %f188, %f192;
	fma.rn.f32 	%f200, %f131, %f188, %f193;
	fma.rn.f32 	%f201, %f132, %f188, %f194;
	fma.rn.f32 	%f202, %f186, %f188, %f195;
	ld.shared.f32 	%f203, [%r126+-368];
	ld.shared.f32 	%f204, [%r126+-8];
	ld.shared.f32 	%f205, [%r120+-12];
	ld.shared.f32 	%f206, [%r120+24];
	fma.rn.f32 	%f207, %f61, %f205, %f196;
	fma.rn.f32 	%f208, %f62, %f205, %f197;
	fma.rn.f32 	%f209, %f63, %f205, %f198;
	fma.rn.f32 	%f210, %f64, %f205, %f199;
	fma.rn.f32 	%f211, %f65, %f205, %f200;
	fma.rn.f32 	%f212, %f149, %f205, %f201;
	fma.rn.f32 	%f213, %f203, %f205, %f202;
	fma.rn.f32 	%f214, %f68, %f206, %f207;
	fma.rn.f32 	%f215, %f69, %f206, %f208;
	fma.rn.f32 	%f216, %f70, %f206, %f209;
	fma.rn.f32 	%f217, %f71, %f206, %f210;
	fma.rn.f32 	%f218, %f72, %f206, %f211;
	fma.rn.f32 	%f219, %f150, %f206, %f212;
	fma.rn.f32 	%f220, %f204, %f206, %f213;
	ld.shared.f32 	%f221, [%r126+-364];
	ld.shared.f32 	%f222, [%r126+-4];
	ld.shared.f32 	%f223, [%r120+-8];
	ld.shared.f32 	%f224, [%r120+28];
	fma.rn.f32 	%f225, %f91, %f223, %f214;
	fma.rn.f32 	%f226, %f92, %f223, %f215;
	fma.rn.f32 	%f227, %f93, %f223, %f216;
	fma.rn.f32 	%f228, %f94, %f223, %f217;
	fma.rn.f32 	%f229, %f95, %f223, %f218;
	fma.rn.f32 	%f230, %f167, %f223, %f219;
	fma.rn.f32 	%f231, %f221, %f223, %f220;
	fma.rn.f32 	%f232, %f98, %f224, %f225;
	fma.rn.f32 	%f233, %f99, %f224, %f226;
	fma.rn.f32 	%f234, %f100, %f224, %f227;
	fma.rn.f32 	%f235, %f101, %f224, %f228;
	fma.rn.f32 	%f236, %f102, %f224, %f229;
	fma.rn.f32 	%f237, %f168, %f224, %f230;
	fma.rn.f32 	%f238, %f222, %f224, %f231;
	ld.shared.f32 	%f239, [%r126+-360];
	ld.shared.f32 	%f240, [%r126];
	ld.shared.f32 	%f241, [%r120+-4];
	ld.shared.f32 	%f242, [%r120+32];
	fma.rn.f32 	%f243, %f121, %f241, %f232;
	fma.rn.f32 	%f244, %f122, %f241, %f233;
	fma.rn.f32 	%f245, %f123, %f241, %f234;
	fma.rn.f32 	%f246, %f124, %f241, %f235;
	fma.rn.f32 	%f247, %f125, %f241, %f236;
	fma.rn.f32 	%f248, %f185, %f241, %f237;
	fma.rn.f32 	%f249, %f239, %f241, %f238;
	fma.rn.f32 	%f263, %f128, %f242, %f243;
	fma.rn.f32 	%f264, %f129, %f242, %f244;
	fma.rn.f32 	%f265, %f130, %f242, %f245;
	fma.rn.f32 	%f266, %f131, %f242, %f246;
	fma.rn.f32 	%f267, %f132, %f242, %f247;
	fma.rn.f32 	%f268, %f186, %f242, %f248;
	fma.rn.f32 	%f269, %f240, %f242, %f249;
	add.s32 	%r127, %r127, 72;
	add.s32 	%r126, %r126, 720;
	setp.ne.s32 	%p61, %r127, 324;
	@%p61 bra 	$L__BB0_26;
	add.s32 	%r125, %r125, 1;
	setp.ne.s32 	%p62, %r125, 8;
	@%p62 bra 	$L__BB0_1;
	ld.param.u64 	%rd25, [default_function_kernel0_param_2];
	mov.u32 	%r121, %tid.y;
	mov.u32 	%r122, %ctaid.x;
	mad.lo.s32 	%r123, %r121, 196, %r122;
	mad.lo.s32 	%r124, %r33, 784, %r123;
	cvta.to.global.u64 	%rd20, %rd25;
	mul.wide.u32 	%rd21, %r124, 4;
	add.s64 	%rd22, %rd20, %rd21;
	st.global.f32 	[%rd22], %f263;
	st.global.f32 	[%rd22+112], %f264;
	st.global.f32 	[%rd22+224], %f265;
	st.global.f32 	[%rd22+336], %f266;
	st.global.f32 	[%rd22+448], %f267;
	st.global.f32 	[%rd22+560], %f268;
	st.global.f32 	[%rd22+672], %f269;
	ret;

}


// ===== COMPILED SASS (sm_100) =====

	.target	sm_100

	.elftype	@"ET_EXEC"


//--------------------- .note.nv.tkinfo           --------------------------
	.section	.note.nv.tkinfo,"",@"SHT_NOTE"
	.sectionflags	@"SHF_NOTE_NV_TKINFO"
	.tkinfo
        /*0018*/ 	.word	0x00000002
        /*0030*/ 	.string	""
        /*0030*/ 	.string	"ptxas"
        /*0030*/ 	.string	"Cuda compilation tools, release 13.0, V13.0.88"
        /*0030*/ 	.string	"Build cuda_13.0.r13.0/compiler.36424714_0"
        /*0030*/ 	.string	"-arch sm_100 -m 64 "



//--------------------- .note.nv.cuinfo           --------------------------
	.section	.note.nv.cuinfo,"",@"SHT_NOTE"
	.sectionflags	@"SHF_NOTE_NV_CUINFO"
        /*0018*/ 	.short	0x0002
        /*001a*/ 	.short	0x0064
        /*001c*/ 	.short	0x0082
	.zero		2


//--------------------- .nv.info                  --------------------------
	.section	.nv.info,"",@"SHT_CUDA_INFO"
	.align	4


	//----- nvinfo : EIATTR_REGCOUNT
	.align		4
        /*0000*/ 	.byte	0x04, 0x2f
        /*0002*/ 	.short	(.L_1 - .L_0)
	.align		4
.L_0:
        /*0004*/ 	.word	index@(default_function_kernel0)
        /*0008*/ 	.word	0x00000040


	//----- nvinfo : EIATTR_FRAME_SIZE
	.align		4
.L_1:
        /*000c*/ 	.byte	0x04, 0x11
        /*000e*/ 	.short	(.L_3 - .L_2)
	.align		4
.L_2:
        /*0010*/ 	.word	index@(default_function_kernel0)
        /*0014*/ 	.word	0x00000000


	//----- nvinfo : EIATTR_MIN_STACK_SIZE
	.align		4
.L_3:
        /*0018*/ 	.byte	0x04, 0x12
        /*001a*/ 	.short	(.L_5 - .L_4)
	.align		4
.L_4:
        /*001c*/ 	.word	index@(default_function_kernel0)
        /*0020*/ 	.word	0x00000000
.L_5:


//--------------------- .nv.compat                --------------------------
	.section	.nv.compat,"",@"SHT_CUDA_COMPAT_INFO"
	.align	4
        /*0000*/ 	.byte	0x02, 0x09, 0x00, 0x00, 0x02, 0x02, 0x01, 0x00, 0x02, 0x05, 0x05, 0x00, 0x03, 0x07, 0x01, 0x01
        /*0010*/ 	.byte	0x02, 0x03, 0x00, 0x00, 0x02, 0x06, 0x01, 0x00, 0x04, 0x0b, 0x08, 0x00, 0x09, 0x00, 0x00, 0x00
        /*0020*/ 	.byte	0x00, 0x00, 0x00, 0x00


//--------------------- .nv.info.default_function_kernel0 --------------------------
	.section	.nv.info.default_function_kernel0,"",@"SHT_CUDA_INFO"
	.sectionflags	@""
	.align	4


	//----- nvinfo : EIATTR_CUDA_API_VERSION
	.align		4
        /*0000*/ 	.byte	0x04, 0x37
        /*0002*/ 	.short	(.L_7 - .L_6)
.L_6:
        /*0004*/ 	.word	0x00000082


	//----- nvinfo : EIATTR_KPARAM_INFO
	.align		4
.L_7:
        /*0008*/ 	.byte	0x04, 0x17
        /*000a*/ 	.short	(.L_9 - .L_8)
.L_8:
        /*000c*/ 	.word	0x00000000
        /*0010*/ 	.short	0x0002
        /*0012*/ 	.short	0x0010
        /*0014*/ 	.byte	0x00, 0xf5, 0x21, 0x00


	//----- nvinfo : EIATTR_KPARAM_INFO
	.align		4
.L_9:
        /*0018*/ 	.byte	0x04, 0x17
        /*001a*/ 	.short	(.L_11 - .L_10)
.L_10:
        /*001c*/ 	.word	0x00000000
        /*0020*/ 	.short	0x0001
        /*0022*/ 	.short	0x0008
        /*0024*/ 	.byte	0x00, 0xf5, 0x21, 0x00


	//----- nvinfo : EIATTR_KPARAM_INFO
	.align		4
.L_11:
        /*0028*/ 	.byte	0x04, 0x17
        /*002a*/ 	.short	(.L_13 - .L_12)
.L_12:
        /*002c*/ 	.word	0x00000000
        /*0030*/ 	.short	0x0000
        /*0032*/ 	.short	0x0000
        /*0034*/ 	.byte	0x00, 0xf5, 0x21, 0x00


	//----- nvinfo : EIATTR_SPARSE_MMA_MASK
	.align		4
.L_13:
        /*0038*/ 	.byte	0x03, 0x50
        /*003a*/ 	.short	0x0000


	//----- nvinfo : EIATTR_MAXREG_COUNT
	.align		4
        /*003c*/ 	.byte	0x03, 0x1b
        /*003e*/ 	.short	0x00ff


	//----- nvinfo : EIATTR_NUM_BARRIERS
	.align		4
        /*0040*/ 	.byte	0x02, 0x4c
        /*0042*/ 	.byte	0x01
	.zero		1


	//----- nvinfo : EIATTR_MERCURY_ISA_VERSION
	.align		4
        /*0044*/ 	.byte	0x03, 0x5f
        /*0046*/ 	.short	0x0101


	//----- nvinfo : EIATTR_VRC_CTA_INIT_COUNT
	.align		4
        /*0048*/ 	.byte	0x02, 0x4a
	.zero		1
	.zero		1


	//----- nvinfo : EIATTR_EXIT_INSTR_OFFSETS
	.align		4
        /*004c*/ 	.byte	0x04, 0x1c
        /*004e*/ 	.short	(.L_15 - .L_14)


	//   ....[0]....
.L_14:
        /*0050*/ 	.word	0x00002460


	//----- nvinfo : EIATTR_CRS_STACK_SIZE
	.align		4
.L_15:
        /*0054*/ 	.byte	0x04, 0x1e
        /*0056*/ 	.short	(.L_17 - .L_16)
.L_16:
        /*0058*/ 	.word	0x00000000


	//----- nvinfo : EIATTR_CBANK_PARAM_SIZE
	.align		4
.L_17:
        /*005c*/ 	.byte	0x03, 0x19
        /*005e*/ 	.short	0x0018


	//----- nvinfo : EIATTR_PARAM_CBANK
	.align		4
        /*0060*/ 	.byte	0x04, 0x0a
        /*0062*/ 	.short	(.L_19 - .L_18)
	.align		4
.L_18:
        /*0064*/ 	.word	index@(.nv.constant0.default_function_kernel0)
        /*0068*/ 	.short	0x0380
        /*006a*/ 	.short	0x0018


	//----- nvinfo : EIATTR_SW_WAR
	.align		4
.L_19:
        /*006c*/ 	.byte	0x04, 0x36
        /*006e*/ 	.short	(.L_21 - .L_20)
.L_20:
        /*0070*/ 	.word	0x00000008
.L_21:


//--------------------- .nv.callgraph             --------------------------
	.section	.nv.callgraph,"",@"SHT_CUDA_CALLGRAPH"
	.align	4
	.sectionentsize	8
	.align		4
        /*0000*/ 	.word	0x00000000
	.align		4
        /*0004*/ 	.word	0xffffffff
	.align		4
        /*0008*/ 	.word	0x00000000
	.align		4
        /*000c*/ 	.word	0xfffffffe
	.align		4
        /*0010*/ 	.word	0x00000000
	.align		4
        /*0014*/ 	.word	0xfffffffd
	.align		4
        /*0018*/ 	.word	0x00000000
	.align		4
        /*001c*/ 	.word	0xfffffffc


//--------------------- .text.default_function_kernel0 --------------------------
	.section	.text.default_function_kernel0,"ax",@progbits
	.align	128
        .global         default_function_kernel0
        .type           default_function_kernel0,@function
        .size           default_function_kernel0,(.L_x_27 - default_function_kernel0)
        .other          default_function_kernel0,@"STO_CUDA_ENTRY STV_DEFAULT"
default_function_kernel0:
.text.default_function_kernel0:
[----:B------:R-:W-:Y:S01]  /*0000*/  LDC R1, c[0x0][0x37c] ;  /* 0x0000df00ff017b82 */ /* 0x000fe20000000800 */
[----:B------:R-:W0:Y:S01]  /*0010*/  S2R R0, SR_TID.Z ;  /* 0x0000000000007919 */ /* 0x000e220000002300 */
[----:B------:R-:W-:-:S06]  /*0020*/  UMOV UR5, 0x3340 ;  /* 0x0000334000057882 */ /* 0x000fcc0000000000 */
[----:B------:R-:W1:Y:S01]  /*0030*/  S2UR UR4, SR_CTAID.X ;  /* 0x00000000000479c3 */ /* 0x000e620000002500 */
[----:B------:R-:W-:Y:S01]  /*0040*/  MOV R27, UR5 ;  /* 0x00000005001b7c02 */ /* 0x000fe20008000f00 */
[----:B------:R-:W2:Y:S01]  /*0050*/  S2R R18, SR_TID.Y ;  /* 0x0000000000127919 */ /* 0x000ea20000002200 */
[----:B------:R-:W-:Y:S01]  /*0060*/  MOV R24, UR5 ;  /* 0x0000000500187c02 */ /* 0x000fe20008000f00 */
[----:B------:R-:W-:Y:S01]  /*0070*/  IMAD.U32 R30, RZ, RZ, UR5 ;  /* 0x00000005ff1e7e24 */ /* 0x000fe2000f8e00ff */
[----:B------:R-:W-:Y:S01]  /*0080*/  MOV R29, UR5 ;  /* 0x00000005001d7c02 */ /* 0x000fe20008000f00 */
[----:B------:R-:W-:Y:S01]  /*0090*/  HFMA2 R41, -RZ, RZ, 0, 0 ;  /* 0x00000000ff297431 */ /* 0x000fe200000001ff */
[----:B------:R-:W-:Y:S01]  /*00a0*/  PRMT R5, R5, 0x3340, R5 ;  /* 0x0000334005057816 */ /* 0x000fe20000000005 */
[----:B------:R-:W-:Y:S01]  /*00b0*/  HFMA2 R37, -RZ, RZ, 0, 0 ;  /* 0x00000000ff257431 */ /* 0x000fe200000001ff */
[----:B------:R-:W-:Y:S01]  /*00c0*/  MOV R39, RZ ;  /* 0x000000ff00277202 */ /* 0x000fe20000000f00 */
[----:B------:R-:W-:-:S02]  /*00d0*/  HFMA2 R49, -RZ, RZ, 0, 0 ;  /* 0x00000000ff317431 */ /* 0x000fc400000001ff */
[----:B------:R-:W-:Y:S01]  /*00e0*/  IMAD.MOV.U32 R51, RZ, RZ, RZ ;  /* 0x000000ffff337224 */ /* 0x000fe200078e00ff */
[----:B------:R-:W-:Y:S01]  /*00f0*/  MOV R45, RZ ;  /* 0x000000ff002d7202 */ /* 0x000fe20000000f00 */
[----:B------:R-:W3:Y:S01]  /*0100*/  LDCU.64 UR6, c[0x0][0x358] ;  /* 0x00006b00ff0677ac */ /* 0x000ee20008000a00 */
[----:B------:R-:W-:Y:S02]  /*0110*/  MOV R52, RZ ;  /* 0x000000ff00347202 */ /* 0x000fe40000000f00 */
[----:B0-----:R-:W-:-:S05]  /*0120*/  PRMT R2, R0, 0x9910, RZ ;  /* 0x0000991000027816 */ /* 0x001fca00000000ff */
[----:B------:R-:W-:-:S04]  /*0130*/  IMAD R2, R2, 0x17, RZ ;  /* 0x0000001702027824 */ /* 0x000fc800078e02ff */
[C---:B------:R-:W-:Y:S01]  /*0140*/  VIADD R17, R2.reuse, 0x1 ;  /* 0x0000000102117836 */ /* 0x040fe20000000000 */
[C---:B------:R-:W-:Y:S02]  /*0150*/  LOP3.LUT R0, R2.reuse, 0xffff, RZ, 0xc0, !PT ;  /* 0x0000ffff02007812 */ /* 0x040fe400078ec0ff */
[C---:B------:R-:W-:Y:S02]  /*0160*/  IADD3 R19, PT, PT, R2.reuse, 0x2, RZ ;  /* 0x0000000202137810 */ /* 0x040fe40007ffe0ff */
[----:B------:R-:W-:Y:S01]  /*0170*/  IADD3 R4, PT, PT, R2, 0x3, RZ ;  /* 0x0000000302047810 */ /* 0x000fe20007ffe0ff */
[----:B------:R-:W-:Y:S01]  /*0180*/  IMAD R0, R0, 0x5556, RZ ;  /* 0x0000555600007824 */ /* 0x000fe200078e02ff */
[----:B------:R-:W-:Y:S02]  /*0190*/  LOP3.LUT R6, R17, 0xffff, RZ, 0xc0, !PT ;  /* 0x0000ffff11067812 */ /* 0x000fe400078ec0ff */
[----:B------:R-:W-:Y:S02]  /*01a0*/  LOP3.LUT R8, R19, 0xffff, RZ, 0xc0, !PT ;  /* 0x0000ffff13087812 */ /* 0x000fe400078ec0ff */
[----:B------:R-:W-:Y:S01]  /*01b0*/  SHF.R.U32.HI R13, RZ, 0x10, R0 ;  /* 0x00000010ff0d7819 */ /* 0x000fe20000011600 */
[----:B------:R-:W-:-:S02]  /*01c0*/  IMAD R6, R6, 0x5556, RZ ;  /* 0x0000555606067824 */ /* 0x000fc400078e02ff */
[----:B------:R-:W-:Y:S02]  /*01d0*/  HFMA2 R0, -RZ, RZ, 0, 4.673004150390625e-05 ;  /* 0x00000310ff007431 */ /* 0x000fe400000001ff */
[----:B------:R-:W-:Y:S01]  /*01e0*/  IMAD R8, R8, 0x5556, RZ ;  /* 0x0000555608087824 */ /* 0x000fe200078e02ff */
[----:B------:R-:W-:Y:S01]  /*01f0*/  PRMT R3, R13, 0x9910, RZ ;  /* 0x000099100d037816 */ /* 0x000fe200000000ff */
[----:B--2---:R-:W-:Y:S01]  /*0200*/  IMAD R13, R18, 0x2, R13 ;  /* 0x00000002120d7824 */ /* 0x004fe200078e020d */
[----:B------:R-:W-:Y:S02]  /*0210*/  SHF.R.U32.HI R12, RZ, 0x10, R6 ;  /* 0x00000010ff0c7819 */ /* 0x000fe40000011606 */
[----:B------:R-:W-:Y:S01]  /*0220*/  SHF.R.U32.HI R11, RZ, 0x10, R8 ;  /* 0x00000010ff0b7819 */ /* 0x000fe20000011608 */
[----:B------:R-:W-:Y:S01]  /*0230*/  IMAD R3, R3, 0x3, RZ ;  /* 0x0000000303037824 */ /* 0x000fe200078e02ff */
[----:B------:R-:W-:Y:S02]  /*0240*/  PRMT R6, R12, 0x9910, RZ ;  /* 0x000099100c067816 */ /* 0x000fe400000000ff */
[----:B------:R-:W-:-:S02]  /*0250*/  LEA R12, R18, R12, 0x1 ;  /* 0x0000000c120c7211 */ /* 0x000fc400078e08ff */
[----:B------:R-:W-:Y:S01]  /*0260*/  IADD3 R3, PT, PT, RZ, -R3, RZ ;  /* 0x80000003ff037210 */ /* 0x000fe20007ffe0ff */
[----:B------:R-:W-:-:S03]  /*0270*/  IMAD R6, R6, 0x3, RZ ;  /* 0x0000000306067824 */ /* 0x000fc600078e02ff */
[----:B------:R-:W-:Y:S01]  /*0280*/  PRMT R7, R3, 0x7710, RZ ;  /* 0x0000771003077816 */ /* 0x000fe200000000ff */
[C---:B------:R-:W-:Y:S01]  /*0290*/  VIADD R3, R2.reuse, 0x4 ;  /* 0x0000000402037836 */ /* 0x040fe20000000000 */
[----:B------:R-:W-:Y:S02]  /*02a0*/  IADD3 R6, PT, PT, RZ, -R6, RZ ;  /* 0x80000006ff067210 */ /* 0x000fe40007ffe0ff */
[----:B------:R-:W-:Y:S02]  /*02b0*/  IADD3 R14, PT, PT, R2, R7, RZ ;  /* 0x00000007020e7210 */ /* 0x000fe40007ffe0ff */
[----:B------:R-:W-:Y:S02]  /*02c0*/  LOP3.LUT R7, R4, 0xffff, RZ, 0xc0, !PT ;  /* 0x0000ffff04077812 */ /* 0x000fe400078ec0ff */
[----:B------:R-:W-:Y:S02]  /*02d0*/  IADD3 R2, PT, PT, R2, 0x5, RZ ;  /* 0x0000000502027810 */ /* 0x000fe40007ffe0ff */
[----:B------:R-:W-:Y:S01]  /*02e0*/  LOP3.LUT R9, R3, 0xffff, RZ, 0xc0, !PT ;  /* 0x0000ffff03097812 */ /* 0x000fe200078ec0ff */
[----:B------:R-:W-:Y:S01]  /*02f0*/  IMAD R7, R7, 0x5556, RZ ;  /* 0x0000555607077824 */ /* 0x000fe200078e02ff */
[----:B------:R-:W-:-:S02]  /*0300*/  LOP3.LUT R10, R2, 0xffff, RZ, 0xc0, !PT ;  /* 0x0000ffff020a7812 */ /* 0x000fc400078ec0ff */
[----:B------:R-:W-:Y:S01]  /*0310*/  PRMT R6, R6, 0x7710, RZ ;  /* 0x0000771006067816 */ /* 0x000fe200000000ff */
[----:B------:R-:W-:Y:S01]  /*0320*/  IMAD R9, R9, 0x5556, RZ ;  /* 0x0000555609097824 */ /* 0x000fe200078e02ff */
[----:B------:R-:W-:Y:S01]  /*0330*/  SHF.R.U32.HI R8, RZ, 0x10, R7 ;  /* 0x00000010ff087819 */ /* 0x000fe20000011607 */
[----:B------:R-:W-:Y:S01]  /*0340*/  IMAD R10, R10, 0x5556, RZ ;  /* 0x000055560a0a7824 */ /* 0x000fe200078e02ff */
[----:B------:R-:W-:Y:S01]  /*0350*/  PRMT R7, R11, 0x9910, RZ ;  /* 0x000099100b077816 */ /* 0x000fe200000000ff */
[----:B------:R-:W-:Y:S01]  /*0360*/  IMAD.IADD R17, R17, 0x1, R6 ;  /* 0x0000000111117824 */ /* 0x000fe200078e0206 */
[----:B------:R-:W-:Y:S02]  /*0370*/  SHF.R.U32.HI R15, RZ, 0x10, R9 ;  /* 0x00000010ff0f7819 */ /* 0x000fe40000011609 */
[----:B------:R-:W-:Y:S01]  /*0380*/  SHF.R.U32.HI R16, RZ, 0x10, R10 ;  /* 0x00000010ff107819 */ /* 0x000fe2000001160a */
[----:B------:R-:W-:Y:S01]  /*0390*/  IMAD R7, R7, 0x3, RZ ;  /* 0x0000000307077824 */ /* 0x000fe200078e02ff */
[----:B------:R-:W-:Y:S01]  /*03a0*/  PRMT R20, R8, 0x9910, RZ ;  /* 0x0000991008147816 */ /* 0x000fe200000000ff */
[C---:B------:R-:W-:Y:S01]  /*03b0*/  IMAD R10, R18.reuse, 0x2, R8 ;  /* 0x00000002120a7824 */ /* 0x040fe200078e0208 */
[C---:B------:R-:W-:Y:S01]  /*03c0*/  LEA R11, R18.reuse, R11, 0x1 ;  /* 0x0000000b120b7211 */ /* 0x040fe200078e08ff */
[----:B------:R-:W-:Y:S01]  /*03d0*/  IMAD.MOV R7, RZ, RZ, -R7 ;  /* 0x000000ffff077224 */ /* 0x000fe200078e0a07 */
[----:B------:R-:W-:-:S02]  /*03e0*/  LEA R9, R18, R15, 0x1 ;  /* 0x0000000f12097211 */ /* 0x000fc400078e08ff */
[----:B------:R-:W-:Y:S02]  /*03f0*/  LEA R8, R18, R16, 0x1 ;  /* 0x0000001012087211 */ /* 0x000fe400078e08ff */
[----:B------:R-:W-:Y:S02]  /*0400*/  PRMT R18, R7, 0x7710, RZ ;  /* 0x0000771007127816 */ /* 0x000fe400000000ff */
[----:B------:R-:W-:Y:S02]  /*0410*/  MOV R7, R20 ;  /* 0x0000001400077202 */ /* 0x000fe40000000f00 */
[----:B------:R-:W-:Y:S02]  /*0420*/  PRMT R15, R15, 0x9910, RZ ;  /* 0x000099100f0f7816 */ /* 0x000fe400000000ff */
[----:B------:R-:W-:Y:S01]  /*0430*/  IADD3 R19, PT, PT, R19, R18, RZ ;  /* 0x0000001213137210 */ /* 0x000fe20007ffe0ff */
[----:B------:R-:W-:Y:S01]  /*0440*/  IMAD R6, R7, 0x3, RZ ;  /* 0x0000000307067824 */ /* 0x000fe200078e02ff */
[----:B------:R-:W-:Y:S01]  /*0450*/  PRMT R18, R13, 0x9910, RZ ;  /* 0x000099100d127816 */ /* 0x000fe200000000ff */
[----:B------:R-:W-:Y:S01]  /*0460*/  IMAD R7, R15, 0x3, RZ ;  /* 0x000000030f077824 */ /* 0x000fe200078e02ff */
[----:B------:R-:W-:-:S02]  /*0470*/  PRMT R16, R16, 0x9910, RZ ;  /* 0x0000991010107816 */ /* 0x000fc400000000ff */
[----:B------:R-:W-:Y:S02]  /*0480*/  PRMT R20, R12, 0x9910, RZ ;  /* 0x000099100c147816 */ /* 0x000fe400000000ff */
[----:B------:R-:W-:Y:S01]  /*0490*/  IADD3 R21, PT, PT, RZ, -R6, RZ ;  /* 0x80000006ff157210 */ /* 0x000fe20007ffe0ff */
[----:B------:R-:W-:Y:S01]  /*04a0*/  IMAD.MOV.U32 R6, RZ, RZ, R18 ;  /* 0x000000ffff067224 */ /* 0x000fe200078e0012 */
[----:B------:R-:W-:Y:S01]  /*04b0*/  IADD3 R18, PT, PT, RZ, -R7, RZ ;  /* 0x80000007ff127210 */ /* 0x000fe20007ffe0ff */
[----:B------:R-:W-:Y:S01]  /*04c0*/  IMAD R15, R16, 0x3, RZ ;  /* 0x00000003100f7824 */ /* 0x000fe200078e02ff */
[----:B------:R-:W-:Y:S01]  /*04d0*/  MOV R16, R20 ;  /* 0x0000001400107202 */ /* 0x000fe20000000f00 */
[----:B------:R-:W-:Y:S01]  /*04e0*/  IMAD R6, R6, 0x89, RZ ;  /* 0x0000008906067824 */ /* 0x000fe200078e02ff */
[----:B------:R-:W-:Y:S01]  /*04f0*/  PRMT R7, R21, 0x7710, RZ ;  /* 0x0000771015077816 */ /* 0x000fe200000000ff */
[----:B------:R-:W-:Y:S01]  /*0500*/  IMAD.MOV R15, RZ, RZ, -R15 ;  /* 0x000000ffff0f7224 */ /* 0x000fe200078e0a0f */
[----:B------:R-:W-:-:S02]  /*0510*/  PRMT R20, R11, 0x9910, RZ ;  /* 0x000099100b147816 */ /* 0x000fc400000000ff */
[----:B------:R-:W-:Y:S01]  /*0520*/  IADD3 R4, PT, PT, R4, R7, RZ ;  /* 0x0000000704047210 */ /* 0x000fe20007ffe0ff */
[----:B------:R-:W-:Y:S01]  /*0530*/  IMAD R7, R16, 0x89, RZ ;  /* 0x0000008910077824 */ /* 0x000fe200078e02ff */
[----:B------:R-:W-:Y:S02]  /*0540*/  LOP3.LUT R6, R6, 0xffff, RZ, 0xc0, !PT ;  /* 0x0000ffff06067812 */ /* 0x000fe400078ec0ff */
[----:B------:R-:W-:Y:S02]  /*0550*/  MOV R16, UR5 ;  /* 0x0000000500107c02 */ /* 0x000fe40008000f00 */
[----:B------:R-:W-:Y:S02]  /*0560*/  LOP3.LUT R7, R7, 0xffff, RZ, 0xc0, !PT ;  /* 0x0000ffff07077812 */ /* 0x000fe400078ec0ff */
[----:B------:R-:W-:Y:S02]  /*0570*/  SHF.R.U32.HI R6, RZ, 0xc, R6 ;  /* 0x0000000cff067819 */ /* 0x000fe40000011606 */
[----:B------:R-:W-:-:S02]  /*0580*/  SHF.R.U32.HI R21, RZ, 0xc, R7 ;  /* 0x0000000cff157819 */ /* 0x000fc40000011607 */
[----:B------:R-:W-:Y:S02]  /*0590*/  LOP3.LUT R7, R6, 0xffff, RZ, 0xc0, !PT ;  /* 0x0000ffff06077812 */ /* 0x000fe400078ec0ff */
[----:B------:R-:W-:Y:S02]  /*05a0*/  PRMT R15, R15, 0x7710, RZ ;  /* 0x000077100f0f7816 */ /* 0x000fe400000000ff */
[----:B------:R-:W-:Y:S01]  /*05b0*/  PRMT R16, R7, R16, 0x1c ;  /* 0x0000001c07107416 */ /* 0x000fe20000000010 */
[----:B------:R-:W-:Y:S01]  /*05c0*/  IMAD.MOV.U32 R7, RZ, RZ, R20 ;  /* 0x000000ffff077224 */ /* 0x000fe200078e0014 */
[----:B------:R-:W-:Y:S01]  /*05d0*/  PRMT R18, R18, 0x7710, RZ ;  /* 0x0000771012127816 */ /* 0x000fe200000000ff */
[----:B------:R-:W-:Y:S01]  /*05e0*/  IMAD.IADD R2, R2, 0x1, R15 ;  /* 0x0000000102027824 */ /* 0x000fe200078e020f */
[----:B------:R-:W-:Y:S01]  /*05f0*/  PRMT R22, R10, 0x9910, RZ ;  /* 0x000099100a167816 */ /* 0x000fe200000000ff */
[----:B------:R-:W-:Y:S01]  /*0600*/  IMAD R7, R7, 0x89, RZ ;  /* 0x0000008907077824 */ /* 0x000fe200078e02ff */
[----:B------:R-:W-:-:S02]  /*0610*/  IADD3 R3, PT, PT, R3, R18, RZ ;  /* 0x0000001203037210 */ /* 0x000fc40007ffe0ff */
[----:B------:R-:W-:Y:S02]  /*0620*/  MOV R18, UR5 ;  /* 0x0000000500127c02 */ /* 0x000fe40008000f00 */
[----:B------:R-:W-:Y:S02]  /*0630*/  LOP3.LUT R15, R21, 0xffff, RZ, 0xc0, !PT ;  /* 0x0000ffff150f7812 */ /* 0x000fe400078ec0ff */
[----:B------:R-:W-:Y:S02]  /*0640*/  MOV R20, R22 ;  /* 0x0000001600147202 */ /* 0x000fe40000000f00 */
[----:B------:R-:W-:Y:S02]  /*0650*/  PRMT R22, R9, 0x9910, RZ ;  /* 0x0000991009167816 */ /* 0x000fe400000000ff */
[----:B------:R-:W-:Y:S01]  /*0660*/  PRMT R18, R15, R18, 0x1c ;  /* 0x0000001c0f127416 */ /* 0x000fe20000000012 */
[----:B------:R-:W-:Y:S01]  /*0670*/  IMAD R15, R20, 0x89, RZ ;  /* 0x00000089140f7824 */ /* 0x000fe200078e02ff */
[----:B------:R-:W-:Y:S01]  /*0680*/  LOP3.LUT R7, R7, 0xffff, RZ, 0xc0, !PT ;  /* 0x0000ffff07077812 */ /* 0x000fe200078ec0ff */
[----:B------:R-:W-:Y:S01]  /*0690*/  IMAD.MOV.U32 R20, RZ, RZ, R22 ;  /* 0x000000ffff147224 */ /* 0x000fe200078e0016 */
[----:B------:R-:W-:-:S02]  /*06a0*/  PRMT R25, R8, 0x9910, RZ ;  /* 0x0000991008197816 */ /* 0x000fc400000000ff */
[----:B------:R-:W-:Y:S02]  /*06b0*/  SHF.R.U32.HI R22, RZ, 0xc, R7 ;  /* 0x0000000cff167819 */ /* 0x000fe40000011607 */
[----:B------:R-:W-:Y:S01]  /*06c0*/  LOP3.LUT R15, R15, 0xffff, RZ, 0xc0, !PT ;  /* 0x0000ffff0f0f7812 */ /* 0x000fe200078ec0ff */
[----:B------:R-:W-:Y:S01]  /*06d0*/  IMAD R25, R25, 0x89, RZ ;  /* 0x0000008919197824 */ /* 0x000fe200078e02ff */
[----:B------:R-:W-:Y:S02]  /*06e0*/  PRMT R26, R6, 0x9910, RZ ;  /* 0x00009910061a7816 */ /* 0x000fe400000000ff */
[----:B------:R-:W-:Y:S02]  /*06f0*/  LOP3.LUT R6, R22, 0xffff, RZ, 0xc0, !PT ;  /* 0x0000ffff16067812 */ /* 0x000fe400078ec0ff */
[----:B------:R-:W-:Y:S01]  /*0700*/  SHF.R.U32.HI R23, RZ, 0xc, R15 ;  /* 0x0000000cff177819 */ /* 0x000fe2000001160f */
[----:B------:R-:W-:Y:S01]  /*0710*/  IMAD R15, R20, 0x89, RZ ;  /* 0x00000089140f7824 */ /* 0x000fe200078e02ff */
[----:B------:R-:W-:Y:S01]  /*0720*/  PRMT R20, R6, R27, 0x1c ;  /* 0x0000001c06147416 */ /* 0x000fe2000000001b */
[----:B------:R-:W-:Y:S01]  /*0730*/  IMAD R6, R26, 0x1e, RZ ;  /* 0x0000001e1a067824 */ /* 0x000fe200078e02ff */
[----:B------:R-:W-:-:S02]  /*0740*/  LOP3.LUT R25, R25, 0xffff, RZ, 0xc0, !PT ;  /* 0x0000ffff19197812 */ /* 0x000fc400078ec0ff */
[----:B------:R-:W-:Y:S02]  /*0750*/  LOP3.LUT R7, R23, 0xffff, RZ, 0xc0, !PT ;  /* 0x0000ffff17077812 */ /* 0x000fe400078ec0ff */
[----:B------:R-:W-:Y:S02]  /*0760*/  SHF.R.U32.HI R27, RZ, 0xc, R25 ;  /* 0x0000000cff1b7819 */ /* 0x000fe40000011619 */
[----:B------:R-:W-:Y:S02]  /*0770*/  IADD3 R32, PT, PT, RZ, -R6, RZ ;  /* 0x80000006ff207210 */ /* 0x000fe40007ffe0ff */
[----:B------:R-:W-:Y:S02]  /*0780*/  PRMT R24, R7, R24, 0x1c ;  /* 0x0000001c07187416 */ /* 0x000fe40000000018 */
[----:B------:R-:W-:Y:S02]  /*0790*/  LOP3.LUT R15, R15, 0xffff, RZ, 0xc0, !PT ;  /* 0x0000ffff0f0f7812 */ /* 0x000fe400078ec0ff */
[----:B------:R-:W-:-:S02]  /*07a0*/  LOP3.LUT R7, R27, 0xffff, RZ, 0xc0, !PT ;  /* 0x0000ffff1b077812 */ /* 0x000fc400078ec0ff */
[----:B------:R-:W-:Y:S02]  /*07b0*/  PRMT R32, R32, 0x7710, RZ ;  /* 0x0000771020207816 */ /* 0x000fe400000000ff */
[----:B------:R-:W-:Y:S02]  /*07c0*/  SHF.R.U32.HI R26, RZ, 0xc, R15 ;  /* 0x0000000cff1a7819 */ /* 0x000fe4000001160f */
[----:B------:R-:W-:Y:S02]  /*07d0*/  PRMT R30, R7, R30, 0x1c ;  /* 0x0000001c071e7416 */ /* 0x000fe4000000001e */
[----:B------:R-:W-:Y:S02]  /*07e0*/  IADD3 R7, PT, PT, R13, R32, RZ ;  /* 0x000000200d077210 */ /* 0x000fe40007ffe0ff */
[----:B------:R-:W-:Y:S02]  /*07f0*/  LOP3.LUT R6, R26, 0xffff, RZ, 0xc0, !PT ;  /* 0x0000ffff1a067812 */ /* 0x000fe400078ec0ff */
[----:B------:R-:W-:Y:S01]  /*0800*/  LOP3.LUT R14, R14, 0xffff, RZ, 0xc0, !PT ;  /* 0x0000ffff0e0e7812 */ /* 0x000fe200078ec0ff */
[----:B------:R-:W-:Y:S01]  /*0810*/  VIADD R15, R7, 0xffffffe3 ;  /* 0xffffffe3070f7836 */ /* 0x000fe20000000000 */
[----:B------:R-:W-:-:S02]  /*0820*/  PRMT R28, R6, R29, 0x1c ;  /* 0x0000001c061c7416 */ /* 0x000fc4000000001d */
[--C-:B------:R-:W-:Y:S02]  /*0830*/  PRMT R6, R18, 0x5410, R5.reuse ;  /* 0x0000541012067816 */ /* 0x100fe40000000005 */
[--C-:B------:R-:W-:Y:S02]  /*0840*/  PRMT R18, R24, 0x5410, R5.reuse ;  /* 0x0000541018127816 */ /* 0x100fe40000000005 */
[--C-:B------:R-:W-:Y:S02]  /*0850*/  PRMT R25, R16, 0x5410, R5.reuse ;  /* 0x0000541010197816 */ /* 0x100fe40000000005 */
[----:B------:R-:W-:Y:S02]  /*0860*/  LOP3.LUT R24, R15, 0xff, RZ, 0xc0, !PT ;  /* 0x000000ff0f187812 */ /* 0x000fe400078ec0ff */
[--C-:B------:R-:W-:Y:S02]  /*0870*/  PRMT R20, R20, 0x5410, R5.reuse ;  /* 0x0000541014147816 */ /* 0x100fe40000000005 */
[----:B------:R-:W-:-:S02]  /*0880*/  PRMT R16, R28, 0x5410, R5 ;  /* 0x000054101c107816 */ /* 0x000fc40000000005 */
[----:B------:R-:W-:Y:S02]  /*0890*/  PRMT R15, R30, 0x5410, R5 ;  /* 0x000054101e0f7816 */ /* 0x000fe40000000005 */
[----:B------:R-:W-:Y:S02]  /*08a0*/  PRMT R5, R21, 0x9910, RZ ;  /* 0x0000991015057816 */ /* 0x000fe400000000ff */
[----:B-1----:R-:W-:Y:S02]  /*08b0*/  LOP3.LUT P1, RZ, R14, UR4, RZ, 0xfc, !PT ;  /* 0x000000040eff7c12 */ /* 0x002fe4000f82fcff */
[----:B------:R-:W-:Y:S01]  /*08c0*/  PRMT R21, R22, 0x9910, RZ ;  /* 0x0000991016157816 */ /* 0x000fe200000000ff */
[----:B------:R-:W-:Y:S01]  /*08d0*/  IMAD R5, R5, 0x1e, RZ ;  /* 0x0000001e05057824 */ /* 0x000fe200078e02ff */
[----:B------:R-:W-:Y:S02]  /*08e0*/  LOP3.LUT R7, R7, 0xff, RZ, 0xc0, !PT ;  /* 0x000000ff07077812 */ /* 0x000fe400078ec0ff */
[----:B------:R-:W-:Y:S01]  /*08f0*/  PRMT R22, R23, 0x9910, RZ ;  /* 0x0000991017167816 */ /* 0x000fe200000000ff */
[----:B------:R-:W-:Y:S01]  /*0900*/  IMAD R21, R21, 0x1e, RZ ;  /* 0x0000001e15157824 */ /* 0x000fe200078e02ff */
[----:B------:R-:W-:-:S02]  /*0910*/  ISETP.LT.U32.OR P1, PT, R24, 0xe4, !P1 ;  /* 0x000000e41800780c */ /* 0x000fc40004f21470 */
[----:B------:R-:W-:Y:S01]  /*0920*/  PRMT R23, R26, 0x9910, RZ ;  /* 0x000099101a177816 */ /* 0x000fe200000000ff */
[----:B------:R-:W-:Y:S01]  /*0930*/  IMAD R22, R22, 0x1e, RZ ;  /* 0x0000001e16167824 */ /* 0x000fe200078e02ff */
[----:B------:R-:W-:Y:S02]  /*0940*/  PRMT R24, R27, 0x9910, RZ ;  /* 0x000099101b187816 */ /* 0x000fe400000000ff */
[----:B------:R-:W-:Y:S01]  /*0950*/  PRMT R0, R0, 0x5410, R7 ;  /* 0x0000541000007816 */ /* 0x000fe20000000007 */
[----:B------:R-:W-:Y:S01]  /*0960*/  IMAD R23, R23, 0x1e, RZ ;  /* 0x0000001e17177824 */ /* 0x000fe200078e02ff */
[----:B------:R-:W-:Y:S01]  /*0970*/  IADD3 R5, PT, PT, RZ, -R5, RZ ;  /* 0x80000005ff057210 */ /* 0x000fe20007ffe0ff */
[----:B------:R-:W-:Y:S01]  /*0980*/  IMAD R24, R24, 0x1e, RZ ;  /* 0x0000001e18187824 */ /* 0x000fe200078e02ff */
[----:B------:R-:W-:Y:S01]  /*0990*/  IADD3 R21, PT, PT, RZ, -R21, RZ ;  /* 0x80000015ff157210 */ /* 0x000fe20007ffe0ff */
[----:B------:R-:W-:Y:S01]  /*09a0*/  IDP.2A.LO.U16.U8 R7, R0, R25, R14 ;  /* 0x0000001900077226 */ /* 0x000fe2000000100e */
[----:B------:R-:W-:Y:S01]  /*09b0*/  PRMT R5, R5, 0x7710, RZ ;  /* 0x0000771005057816 */ /* 0x000fe200000000ff */
[----:B------:R-:W-:Y:S01]  /*09c0*/  IMAD.MOV R25, RZ, RZ, -R22 ;  /* 0x000000ffff197224 */ /* 0x000fe200078e0a16 */
[----:B------:R-:W-:-:S02]  /*09d0*/  IADD3 R23, PT, PT, RZ, -R23, RZ ;  /* 0x80000017ff177210 */ /* 0x000fc40007ffe0ff */
[----:B------:R-:W-:Y:S01]  /*09e0*/  IADD3 R24, PT, PT, RZ, -R24, RZ ;  /* 0x80000018ff187210 */ /* 0x000fe20007ffe0ff */
[----:B------:R-:W-:Y:S01]  /*09f0*/  IMAD.IADD R5, R12, 0x1, R5 ;  /* 0x000000010c057824 */ /* 0x000fe200078e0205 */
[----:B------:R-:W-:Y:S02]  /*0a00*/  PRMT R22, R21, 0x7710, RZ ;  /* 0x0000771015167816 */ /* 0x000fe400000000ff */
[----:B------:R-:W-:Y:S02]  /*0a10*/  PRMT R21, R25, 0x7710, RZ ;  /* 0x0000771019157816 */ /* 0x000fe400000000ff */
[----:B------:R-:W-:Y:S02]  /*0a20*/  PRMT R26, R23, 0x7710, RZ ;  /* 0x00007710171a7816 */ /* 0x000fe400000000ff */
[----:B------:R-:W-:Y:S02]  /*0a30*/  PRMT R23, R24, 0x7710, RZ ;  /* 0x0000771018177816 */ /* 0x000fe400000000ff */
[----:B------:R-:W-:-:S02]  /*0a40*/  IADD3 R24, PT, PT, R10, R21, RZ ;  /* 0x000000150a187210 */ /* 0x000fc40007ffe0ff */
[C---:B------:R-:W-:Y:S01]  /*0a50*/  IADD3 R21, PT, PT, R5.reuse, -0x1d, RZ ;  /* 0xffffffe305157810 */ /* 0x040fe20007ffe0ff */
[----:B------:R-:W-:Y:S01]  /*0a60*/  IMAD.IADD R28, R8, 0x1, R23 ;  /* 0x00000001081c7824 */ /* 0x000fe200078e0217 */
[----:B------:R-:W-:Y:S02]  /*0a70*/  LOP3.LUT R5, R5, 0xff, RZ, 0xc0, !PT ;  /* 0x000000ff05057812 */ /* 0x000fe400078ec0ff */
[----:B------:R-:W-:Y:S02]  /*0a80*/  IADD3 R22, PT, PT, R11, R22, RZ ;  /* 0x000000160b167210 */ /* 0x000fe40007ffe0ff */
[----:B------:R-:W-:Y:S02]  /*0a90*/  IADD3 R26, PT, PT, R9, R26, RZ ;  /* 0x0000001a091a7210 */ /* 0x000fe40007ffe0ff */
[----:B------:R-:W-:Y:S02]  /*0aa0*/  LOP3.LUT R17, R17, 0xffff, RZ, 0xc0, !PT ;  /* 0x0000ffff11117812 */ /* 0x000fe400078ec0ff */
[----:B------:R-:W-:-:S02]  /*0ab0*/  PRMT R0, R0, 0x5410, R5 ;  /* 0x0000541000007816 */ /* 0x000fc40000000005 */
[----:B------:R-:W-:Y:S02]  /*0ac0*/  LOP3.LUT R23, R22, 0xff, RZ, 0xc0, !PT ;  /* 0x000000ff16177812 */ /* 0x000fe400078ec0ff */
[----:B------:R-:W-:Y:S01]  /*0ad0*/  LOP3.LUT R25, R24, 0xff, RZ, 0xc0, !PT ;  /* 0x000000ff18197812 */ /* 0x000fe200078ec0ff */
[----:B------:R-:W-:Y:S01]  /*0ae0*/  IDP.2A.LO.U16.U8 R6, R0, R6, R17 ;  /* 0x0000000600067226 */ /* 0x000fe20000001011 */
[C---:B------:R-:W-:Y:S01]  /*0af0*/  LOP3.LUT R27, R26.reuse, 0xff, RZ, 0xc0, !PT ;  /* 0x000000ff1a1b7812 */ /* 0x040fe200078ec0ff */
[----:B------:R-:W-:Y:S01]  /*0b00*/  VIADD R26, R26, 0xffffffe3 ;  /* 0xffffffe31a1a7836 */ /* 0x000fe20000000000 */
[----:B------:R-:W-:Y:S02]  /*0b10*/  LOP3.LUT R29, R28, 0xff, RZ, 0xc0, !PT ;  /* 0x000000ff1c1d7812 */ /* 0x000fe400078ec0ff */
[----:B------:R-:W-:Y:S02]  /*0b20*/  LOP3.LUT P0, RZ, R17, UR4, RZ, 0xfc, !PT ;  /* 0x0000000411ff7c12 */ /* 0x000fe4000f80fcff */
[----:B------:R-:W-:-:S02]  /*0b30*/  LOP3.LUT R21, R21, 0xff, RZ, 0xc0, !PT ;  /* 0x000000ff15157812 */ /* 0x000fc400078ec0ff */
[C---:B------:R-:W-:Y:S02]  /*0b40*/  PRMT R5, R0.reuse, 0x5410, R23 ;  /* 0x0000541000057816 */ /* 0x040fe40000000017 */
[C---:B------:R-:W-:Y:S02]  /*0b50*/  PRMT R25, R0.reuse, 0x5410, R25 ;  /* 0x0000541000197816 */ /* 0x040fe40000000019 */
[C---:B------:R-:W-:Y:S02]  /*0b60*/  PRMT R27, R0.reuse, 0x5410, R27 ;  /* 0x00005410001b7816 */ /* 0x040fe4000000001b */
[----:B------:R-:W-:Y:S02]  /*0b70*/  PRMT R29, R0, 0x5410, R29 ;  /* 0x00005410001d7816 */ /* 0x000fe4000000001d */
[----:B------:R-:W-:Y:S02]  /*0b80*/  ISETP.LT.U32.OR P0, PT, R21, 0xe4, !P0 ;  /* 0x000000e41500780c */ /* 0x000fe40004701470 */
[----:B------:R-:W-:-:S02]  /*0b90*/  LOP3.LUT R0, R2, 0xffff, RZ, 0xc0, !PT ;  /* 0x0000ffff02007812 */ /* 0x000fc400078ec0ff */
[----:B------:R-:W-:Y:S02]  /*0ba0*/  IADD3 R28, PT, PT, R28, -0x1d, RZ ;  /* 0xffffffe31c1c7810 */ /* 0x000fe40007ffe0ff */
[----:B------:R-:W-:Y:S01]  /*0bb0*/  LOP3.LUT R19, R19, 0xffff, RZ, 0xc0, !PT ;  /* 0x0000ffff13137812 */ /* 0x000fe200078ec0ff */
[----:B------:R-:W-:Y:S01]  /*0bc0*/  IDP.2A.LO.U16.U8 R2, R29, R15, R0 ;  /* 0x0000000f1d027226 */ /* 0x000fe20000001000 */
[----:B------:R-:W-:Y:S02]  /*0bd0*/  IADD3 R22, PT, PT, R22, -0x1d, RZ ;  /* 0xffffffe316167810 */ /* 0x000fe40007ffe0ff */
[----:B------:R-:W-:Y:S01]  /*0be0*/  LOP3.LUT R21, R4, 0xffff, RZ, 0xc0, !PT ;  /* 0x0000ffff04157812 */ /* 0x000fe200078ec0ff */
[----:B------:R-:W-:Y:S01]  /*0bf0*/  IDP.2A.LO.U16.U8 R5, R5, R20, R19 ;  /* 0x0000001405057226 */ /* 0x000fe20000001013 */
[----:B------:R-:W-:Y:S02]  /*0c00*/  IADD3 R24, PT, PT, R24, -0x1d, RZ ;  /* 0xffffffe318187810 */ /* 0x000fe40007ffe0ff */
[----:B------:R-:W-:Y:S01]  /*0c10*/  LOP3.LUT R23, R3, 0xffff, RZ, 0xc0, !PT ;  /* 0x0000ffff03177812 */ /* 0x000fe200078ec0ff */
[----:B------:R-:W-:Y:S01]  /*0c20*/  IDP.2A.LO.U16.U8 R4, R25, R18, R21 ;  /* 0x0000001219047226 */ /* 0x000fe20000001015 */
[----:B------:R-:W-:-:S02]  /*0c30*/  LOP3.LUT P3, RZ, R0, UR4, RZ, 0xfc, !PT ;  /* 0x0000000400ff7c12 */ /* 0x000fc4000f86fcff */
[----:B------:R-:W-:Y:S01]  /*0c40*/  LOP3.LUT R28, R28, 0xff, RZ, 0xc0, !PT ;  /* 0x000000ff1c1c7812 */ /* 0x000fe200078ec0ff */
[----:B------:R-:W-:Y:S01]  /*0c50*/  IDP.2A.LO.U16.U8 R3, R27, R16, R23 ;  /* 0x000000101b037226 */ /* 0x000fe20000001017 */
[C---:B------:R-:W-:Y:S01]  /*0c60*/  LOP3.LUT P4, RZ, R19.reuse, UR4, RZ, 0xfc, !PT ;  /* 0x0000000413ff7c12 */ /* 0x040fe2000f88fcff */
[----:B------:R-:W-:Y:S01]  /*0c70*/  VIADD R19, R19, UR4 ;  /* 0x0000000413137c36 */ /* 0x000fe20008000000 */
[----:B------:R-:W-:Y:S02]  /*0c80*/  LOP3.LUT R22, R22, 0xff, RZ, 0xc0, !PT ;  /* 0x000000ff16167812 */ /* 0x000fe400078ec0ff */
[----:B------:R-:W-:Y:S02]  /*0c90*/  LOP3.LUT P5, RZ, R21, UR4, RZ, 0xfc, !PT ;  /* 0x0000000415ff7c12 */ /* 0x000fe4000f8afcff */
[----:B------:R-:W-:Y:S02]  /*0ca0*/  LOP3.LUT R24, R24, 0xff, RZ, 0xc0, !PT ;  /* 0x000000ff18187812 */ /* 0x000fe400078ec0ff */
[----:B------:R-:W-:-:S02]  /*0cb0*/  LOP3.LUT P2, RZ, R23, UR4, RZ, 0xfc, !PT ;  /* 0x0000000417ff7c12 */ /* 0x000fc4000f84fcff */
[----:B------:R-:W-:Y:S02]  /*0cc0*/  LOP3.LUT R26, R26, 0xff, RZ, 0xc0, !PT ;  /* 0x000000ff1a1a7812 */ /* 0x000fe400078ec0ff */
[----:B------:R-:W-:Y:S02]  /*0cd0*/  ISETP.LT.U32.OR P3, PT, R28, 0xe4, !P3 ;  /* 0x000000e41c00780c */ /* 0x000fe40005f61470 */
[----:B------:R-:W-:Y:S02]  /*0ce0*/  IADD3 R0, PT, PT, R0, UR4, RZ ;  /* 0x0000000400007c10 */ /* 0x000fe4000fffe0ff */
[----:B------:R-:W-:Y:S02]  /*0cf0*/  ISETP.LT.U32.OR P4, PT, R22, 0xe4, !P4 ;  /* 0x000000e41600780c */ /* 0x000fe40006781470 */
[----:B------:R-:W-:Y:S02]  /*0d00*/  ISETP.LT.U32.OR P5, PT, R24, 0xe4, !P5 ;  /* 0x000000e41800780c */ /* 0x000fe40006fa1470 */
[----:B------:R-:W-:-:S02]  /*0d10*/  IADD3 R14, PT, PT, R14, UR4, RZ ;  /* 0x000000040e0e7c10 */ /* 0x000fc4000fffe0ff */
[----:B------:R-:W-:Y:S02]  /*0d20*/  ISETP.LT.U32.OR P2, PT, R26, 0xe4, !P2 ;  /* 0x000000e41a00780c */ /* 0x000fe40005741470 */
[----:B------:R-:W-:Y:S02]  /*0d30*/  IADD3 R17, PT, PT, R17, UR4, RZ ;  /* 0x0000000411117c10 */ /* 0x000fe4000fffe0ff */
[----:B------:R-:W-:Y:S02]  /*0d40*/  IADD3 R21, PT, PT, R21, UR4, RZ ;  /* 0x0000000415157c10 */ /* 0x000fe4000fffe0ff */
[----:B------:R-:W-:Y:S02]  /*0d50*/  IADD3 R23, PT, PT, R23, UR4, RZ ;  /* 0x0000000417177c10 */ /* 0x000fe4000fffe0ff */
[----:B------:R-:W-:Y:S01]  /*0d60*/  ISETP.GT.U32.OR P3, PT, R0, 0x1c, P3 ;  /* 0x0000001c0000780c */ /* 0x000fe20001f64470 */
[----:B------:R-:W-:Y:S01]  /*0d70*/  IMAD.MOV.U32 R0, RZ, RZ, RZ ;  /* 0x000000ffff007224 */ /* 0x000fe200078e00ff */
[----:B------:R-:W-:-:S02]  /*0d80*/  ISETP.GT.U32.OR P1, PT, R14, 0x1c, P1 ;  /* 0x0000001c0e00780c */ /* 0x000fc40000f24470 */
[----:B------:R-:W-:Y:S02]  /*0d90*/  ISETP.GT.U32.OR P0, PT, R17, 0x1c, P0 ;  /* 0x0000001c1100780c */ /* 0x000fe40000704470 */
[----:B------:R-:W-:Y:S02]  /*0da0*/  ISETP.GT.U32.OR P4, PT, R19, 0x1c, P4 ;  /* 0x0000001c1300780c */ /* 0x000fe40002784470 */
[----:B------:R-:W-:Y:S02]  /*0db0*/  ISETP.GT.U32.OR P5, PT, R21, 0x1c, P5 ;  /* 0x0000001c1500780c */ /* 0x000fe40002fa4470 */
[----:B---3--:R-:W-:-:S13]  /*0dc0*/  ISETP.GT.U32.OR P2, PT, R23, 0x1c, P2 ;  /* 0x0000001c1700780c */ /* 0x008fda0001744470 */
.L_x_25:
[----:B------:R-:W0:Y:S01]  /*0dd0*/  S2R R14, SR_TID.Y ;  /* 0x00000000000e7919 */ /* 0x000e220000002200 */
[----:B------:R-:W-:Y:S01]  /*0de0*/  MOV R47, 0x400 ;  /* 0x00000400002f7802 */ /* 0x000fe20000000f00 */
[----:B------:R-:W-:Y:S01]  /*0df0*/  BSSY.RECONVERGENT B0, `(.L_x_0) ;  /* 0x0000018000007945 */ /* 0x000fe20003800200 */
[----:B------:R-:W1:Y:S01]  /*0e00*/  S2R R43, SR_TID.Z ;  /* 0x00000000002b7919 */ /* 0x000e620000002300 */
[----:B------:R-:W2:Y:S01]  /*0e10*/  S2R R15, SR_CTAID.X ;  /* 0x00000000000f7919 */ /* 0x000ea20000002500 */
[----:B------:R-:W3:Y:S01]  /*0e20*/  S2R R36, SR_CgaCtaId ;  /* 0x0000000000247919 */ /* 0x000ee20000008800 */
[----:B------:R-:W-:Y:S01]  /*0e30*/  BAR.SYNC.DEFER_BLOCKING 0x0 ;  /* 0x0000000000007b1d */ /* 0x000fe20000010000 */
[----:B0-----:R-:W-:-:S04]  /*0e40*/  IMAD R16, R14, 0x6, RZ ;  /* 0x000000060e107824 */ /* 0x001fc800078e02ff */
[----:B-1----:R-:W-:Y:S02]  /*0e50*/  IMAD R20, R43, 0x17, R16 ;  /* 0x000000172b147824 */ /* 0x002fe400078e0210 */
[----:B--2---:R-:W-:-:S03]  /*0e60*/  IMAD R19, R0, 0x1880, R15 ;  /* 0x0000188000137824 */ /* 0x004fc600078e020f */
[----:B------:R-:W-:Y:S02]  /*0e70*/  ISETP.GT.U32.AND P6, PT, R20, 0x2cf, PT ;  /* 0x000002cf1400780c */ /* 0x000fe40003fc4070 */
[----:B---3--:R-:W-:Y:S01]  /*0e80*/  LEA R53, R36, R47, 0x18 ;  /* 0x0000002f24357211 */ /* 0x008fe200078ec0ff */
[----:B------:R-:W-:Y:S01]  /*0e90*/  VIADD R19, R19, 0xffffffe3 ;  /* 0xffffffe313137836 */ /* 0x000fe20000000000 */
[----:B------:R-:W-:Y:S02]  /*0ea0*/  ISETP.GT.U32.OR P6, PT, R13, 0xef, P6 ;  /* 0x000000ef0d00780c */ /* 0x000fe400037c4470 */
[----:B------:R-:W-:Y:S02]  /*0eb0*/  LEA R18, R20, R53, 0x2 ;  /* 0x0000003514127211 */ /* 0x000fe400078e10ff */
[----:B------:R-:W-:-:S13]  /*0ec0*/  ISETP.GT.U32.OR P6, PT, R14, 0x3, P6 ;  /* 0x000000030e00780c */ /* 0x000fda00037c4470 */
[----:B------:R-:W-:Y:S05]  /*0ed0*/  @P6 BRA `(.L_x_1) ;  /* 0x0000000000246947 */ /* 0x000fea0003800000 */
[----:B------:R-:W-:Y:S01]  /*0ee0*/  BSSY.RECONVERGENT B1, `(.L_x_2) ;  /* 0x0000007000017945 */ /* 0x000fe20003800200 */
[----:B------:R-:W-:-:S03]  /*0ef0*/  HFMA2 R17, -RZ, RZ, 0, 0 ;  /* 0x00000000ff117431 */ /* 0x000fc600000001ff */
[----:B------:R-:W-:Y:S05]  /*0f00*/  @P1 BRA `(.L_x_3) ;  /* 0x0000000000101947 */ /* 0x000fea0003800000 */
[----:B------:R-:W0:Y:S01]  /*0f10*/  LDC.64 R16, c[0x0][0x380] ;  /* 0x0000e000ff107b82 */ /* 0x000e220000000a00 */
[----:B------:R-:W-:-:S05]  /*0f20*/  IADD3 R21, PT, PT, R7, R19, RZ ;  /* 0x0000001307157210 */ /* 0x000fca0007ffe0ff */
[----:B0-----:R-:W-:-:S06]  /*0f30*/  IMAD.WIDE R16, R21, 0x4, R16 ;  /* 0x0000000415107825 */ /* 0x001fcc00078e0210 */
[----:B------:R0:W5:Y:S02]  /*0f40*/  LDG.E.CONSTANT R17, desc[UR6][R16.64] ;  /* 0x0000000610117981 */ /* 0x000164000c1e9900 */
.L_x_3:
[----:B------:R-:W-:Y:S05]  /*0f50*/  BSYNC.RECONVERGENT B1 ;  /* 0x0000000000017941 */ /* 0x000fea0003800200 */
.L_x_2:
[----:B-----5:R1:W-:Y:S02]  /*0f60*/  STS [R18], R17 ;  /* 0x0000001112007388 */ /* 0x0203e40000000800 */
.L_x_1:
[----:B------:R-:W-:Y:S05]  /*0f70*/  BSYNC.RECONVERGENT B0 ;  /* 0x0000000000007941 */ /* 0x000fea0003800200 */
.L_x_0:
[----:B------:R-:W-:Y:S01]  /*0f80*/  ISETP.GT.U32.AND P6, PT, R20, 0x2ce, PT ;  /* 0x000002ce1400780c */ /* 0x000fe20003fc4070 */
[----:B------:R-:W-:Y:S03]  /*0f90*/  BSSY.RECONVERGENT B0, `(.L_x_4) ;  /* 0x000000d000007945 */ /* 0x000fe60003800200 */
[----:B------:R-:W-:-:S04]  /*0fa0*/  ISETP.GT.U32.OR P6, PT, R12, 0xef, P6 ;  /* 0x000000ef0c00780c */ /* 0x000fc800037c4470 */
[----:B------:R-:W-:-:S13]  /*0fb0*/  ISETP.GT.U32.OR P6, PT, R14, 0x3, P6 ;  /* 0x000000030e00780c */ /* 0x000fda00037c4470 */
[----:B------:R-:W-:Y:S05]  /*0fc0*/  @P6 BRA `(.L_x_5) ;  /* 0x0000000000246947 */ /* 0x000fea0003800000 */
[----:B------:R-:W-:Y:S01]  /*0fd0*/  BSSY.RECONVERGENT B1, `(.L_x_6) ;  /* 0x0000007000017945 */ /* 0x000fe20003800200 */
[----:B-1----:R-:W-:-:S03]  /*0fe0*/  IMAD.MOV.U32 R17, RZ, RZ, RZ ;  /* 0x000000ffff117224 */ /* 0x002fc600078e00ff */
[----:B------:R-:W-:Y:S05]  /*0ff0*/  @P0 BRA `(.L_x_7) ;  /* 0x0000000000100947 */ /* 0x000fea0003800000 */
[----:B0-----:R-:W0:Y:S01]  /*1000*/  LDC.64 R16, c[0x0][0x380] ;  /* 0x0000e000ff107b82 */ /* 0x001e220000000a00 */
[----:B------:R-:W-:-:S05]  /*1010*/  IADD3 R21, PT, PT, R6, R19, RZ ;  /* 0x0000001306157210 */ /* 0x000fca0007ffe0ff */
[----:B0-----:R-:W-:-:S06]  /*1020*/  IMAD.WIDE R16, R21, 0x4, R16 ;  /* 0x0000000415107825 */ /* 0x001fcc00078e0210 */
[----:B------:R1:W5:Y:S02]  /*1030*/  LDG.E.CONSTANT R17, desc[UR6][R16.64] ;  /* 0x0000000610117981 */ /* 0x000364000c1e9900 */
.L_x_7:
[----:B------:R-:W-:Y:S05]  /*1040*/  BSYNC.RECONVERGENT B1 ;  /* 0x0000000000017941 */ /* 0x000fea0003800200 */
.L_x_6:
[----:B-----5:R2:W-:Y:S02]  /*1050*/  STS [R18+0x4], R17 ;  /* 0x0000041112007388 */ /* 0x0205e40000000800 */
.L_x_5:
[----:B------:R-:W-:Y:S05]  /*1060*/  BSYNC.RECONVERGENT B0 ;  /* 0x0000000000007941 */ /* 0x000fea0003800200 */
.L_x_4:
[----:B------:R-:W-:Y:S01]  /*1070*/  ISETP.GT.U32.AND P6, PT, R20, 0x2cd, PT ;  /* 0x000002cd1400780c */ /* 0x000fe20003fc4070 */
[----:B------:R-:W-:Y:S03]  /*1080*/  BSSY.RECONVERGENT B0, `(.L_x_8) ;  /* 0x000000d000007945 */ /* 0x000fe60003800200 */
[----:B------:R-:W-:-:S04]  /*1090*/  ISETP.GT.U32.OR P6, PT, R11, 0xef, P6 ;  /* 0x000000ef0b00780c */ /* 0x000fc800037c4470 */
[----:B------:R-:W-:-:S13]  /*10a0*/  ISETP.GT.U32.OR P6, PT, R14, 0x3, P6 ;  /* 0x000000030e00780c */ /* 0x000fda00037c4470 */
[----:B------:R-:W-:Y:S05]  /*10b0*/  @P6 BRA `(.L_x_9) ;  /* 0x0000000000246947 */ /* 0x000fea0003800000 */
[----:B------:R-:W-:Y:S01]  /*10c0*/  BSSY.RECONVERGENT B1, `(.L_x_10) ;  /* 0x0000007000017945 */ /* 0x000fe20003800200 */
[----:B-12---:R-:W-:-:S03]  /*10d0*/  MOV R17, RZ ;  /* 0x000000ff00117202 */ /* 0x006fc60000000f00 */
[----:B------:R-:W-:Y:S05]  /*10e0*/  @P4 BRA `(.L_x_11) ;  /* 0x0000000000104947 */ /* 0x000fea0003800000 */
[----:B0-----:R-:W0:Y:S01]  /*10f0*/  LDC.64 R16, c[0x0][0x380] ;  /* 0x0000e000ff107b82 */ /* 0x001e220000000a00 */
[----:B------:R-:W-:-:S05]  /*1100*/  IADD3 R21, PT, PT, R5, R19, RZ ;  /* 0x0000001305157210 */ /* 0x000fca0007ffe0ff */
[----:B0-----:R-:W-:-:S06]  /*1110*/  IMAD.WIDE R16, R21, 0x4, R16 ;  /* 0x0000000415107825 */ /* 0x001fcc00078e0210 */
[----:B------:R1:W5:Y:S02]  /*1120*/  LDG.E.CONSTANT R17, desc[UR6][R16.64] ;  /* 0x0000000610117981 */ /* 0x000364000c1e9900 */
.L_x_11:
[----:B------:R-:W-:Y:S05]  /*1130*/  BSYNC.RECONVERGENT B1 ;  /* 0x0000000000017941 */ /* 0x000fea0003800200 */
.L_x_10:
[----:B-----5:R3:W-:Y:S02]  /*1140*/  STS [R18+0x8], R17 ;  /* 0x0000081112007388 */ /* 0x0207e40000000800 */
.L_x_9:
[----:B------:R-:W-:Y:S05]  /*1150*/  BSYNC.RECONVERGENT B0 ;  /* 0x0000000000007941 */ /* 0x000fea0003800200 */
.L_x_8:
[----:B------:R-:W-:Y:S01]  /*1160*/  ISETP.GT.U32.AND P6, PT, R20, 0x2cc, PT ;  /* 0x000002cc1400780c */ /* 0x000fe20003fc4070 */
[----:B------:R-:W-:Y:S03]  /*1170*/  BSSY.RECONVERGENT B0, `(.L_x_12) ;  /* 0x000000d000007945 */ /* 0x000fe60003800200 */
[----:B------:R-:W-:-:S04]  /*1180*/  ISETP.GT.U32.OR P6, PT, R10, 0xef, P6 ;  /* 0x000000ef0a00780c */ /* 0x000fc800037c4470 */
[----:B------:R-:W-:-:S13]  /*1190*/  ISETP.GT.U32.OR P6, PT, R14, 0x3, P6 ;  /* 0x000000030e00780c */ /* 0x000fda00037c4470 */
[----:B------:R-:W-:Y:S05]  /*11a0*/  @P6 BRA `(.L_x_13) ;  /* 0x0000000000246947 */ /* 0x000fea0003800000 */
[----:B------:R-:W-:Y:S01]  /*11b0*/  BSSY.RECONVERGENT B1, `(.L_x_14) ;  /* 0x0000007000017945 */ /* 0x000fe20003800200 */
[----:B-123--:R-:W-:-:S03]  /*11c0*/  IMAD.MOV.U32 R17, RZ, RZ, RZ ;  /* 0x000000ffff117224 */ /* 0x00efc600078e00ff */
[----:B------:R-:W-:Y:S05]  /*11d0*/  @P5 BRA `(.L_x_15) ;  /* 0x0000000000105947 */ /* 0x000fea0003800000 */
[----:B0-----:R-:W0:Y:S01]  /*11e0*/  LDC.64 R16, c[0x0][0x380] ;  /* 0x0000e000ff107b82 */ /* 0x001e220000000a00 */
[----:B------:R-:W-:-:S05]  /*11f0*/  IADD3 R21, PT, PT, R4, R19, RZ ;  /* 0x0000001304157210 */ /* 0x000fca0007ffe0ff */
[----:B0-----:R-:W-:-:S06]  /*1200*/  IMAD.WIDE R16, R21, 0x4, R16 ;  /* 0x0000000415107825 */ /* 0x001fcc00078e0210 */
[----:B------:R1:W5:Y:S02]  /*1210*/  LDG.E.CONSTANT R17, desc[UR6][R16.64] ;  /* 0x0000000610117981 */ /* 0x000364000c1e9900 */
.L_x_15:
[----:B------:R-:W-:Y:S05]  /*1220*/  BSYNC.RECONVERGENT B1 ;  /* 0x0000000000017941 */ /* 0x000fea0003800200 */
.L_x_14:
[----:B-----5:R4:W-:Y:S02]  /*1230*/  STS [R18+0xc], R17 ;  /* 0x00000c1112007388 */ /* 0x0209e40000000800 */
.L_x_13:
[----:B------:R-:W-:Y:S05]  /*1240*/  BSYNC.RECONVERGENT B0 ;  /* 0x0000000000007941 */ /* 0x000fea0003800200 */
.L_x_12:
[----:B------:R-:W-:Y:S01]  /*1250*/  ISETP.GT.U32.AND P6, PT, R20, 0x2cb, PT ;  /* 0x000002cb1400780c */ /* 0x000fe20003fc4070 */
[----:B------:R-:W-:Y:S03]  /*1260*/  BSSY.RECONVERGENT B0, `(.L_x_16) ;  /* 0x000000d000007945 */ /* 0x000fe60003800200 */
[----:B------:R-:W-:-:S04]  /*1270*/  ISETP.GT.U32.OR P6, PT, R9, 0xef, P6 ;  /* 0x000000ef0900780c */ /* 0x000fc800037c4470 */
[----:B------:R-:W-:-:S13]  /*1280*/  ISETP.GT.U32.OR P6, PT, R14, 0x3, P6 ;  /* 0x000000030e00780c */ /* 0x000fda00037c4470 */
[----:B------:R-:W-:Y:S05]  /*1290*/  @P6 BRA `(.L_x_17) ;  /* 0x0000000000246947 */ /* 0x000fea0003800000 */
[----:B------:R-:W-:Y:S01]  /*12a0*/  BSSY.RECONVERGENT B1, `(.L_x_18) ;  /* 0x0000007000017945 */ /* 0x000fe20003800200 */
[----:B-1234-:R-:W-:-:S03]  /*12b0*/  HFMA2 R17, -RZ, RZ, 0, 0 ;  /* 0x00000000ff117431 */ /* 0x01efc600000001ff */
[----:B------:R-:W-:Y:S05]  /*12c0*/  @P2 BRA `(.L_x_19) ;  /* 0x0000000000102947 */ /* 0x000fea0003800000 */
[----:B0-----:R-:W0:Y:S01]  /*12d0*/  LDC.64 R16, c[0x0][0x380] ;  /* 0x0000e000ff107b82 */ /* 0x001e220000000a00 */
[----:B------:R-:W-:-:S05]  /*12e0*/  IADD3 R21, PT, PT, R3, R19, RZ ;  /* 0x0000001303157210 */ /* 0x000fca0007ffe0ff */
[----:B0-----:R-:W-:-:S06]  /*12f0*/  IMAD.WIDE R16, R21, 0x4, R16 ;  /* 0x0000000415107825 */ /* 0x001fcc00078e0210 */
[----:B------:R1:W5:Y:S02]  /*1300*/  LDG.E.CONSTANT R17, desc[UR6][R16.64] ;  /* 0x0000000610117981 */ /* 0x000364000c1e9900 */
.L_x_19:
[----:B------:R-:W-:Y:S05]  /*1310*/  BSYNC.RECONVERGENT B1 ;  /* 0x0000000000017941 */ /* 0x000fea0003800200 */
.L_x_18:
[----:B-----5:R2:W-:Y:S02]  /*1320*/  STS [R18+0x10], R17 ;  /* 0x0000101112007388 */ /* 0x0205e40000000800 */
.L_x_17:
[----:B------:R-:W-:Y:S05]  /*1330*/  BSYNC.RECONVERGENT B0 ;  /* 0x0000000000007941 */ /* 0x000fea0003800200 */
.L_x_16:
[----:B------:R-:W-:Y:S01]  /*1340*/  ISETP.GT.U32.AND P6, PT, R20, 0x2ca, PT ;  /* 0x000002ca1400780c */ /* 0x000fe20003fc4070 */
[----:B------:R-:W-:Y:S03]  /*1350*/  BSSY.RECONVERGENT B0, `(.L_x_20) ;  /* 0x000000d000007945 */ /* 0x000fe60003800200 */
[----:B------:R-:W-:-:S04]  /*1360*/  ISETP.GT.U32.OR P6, PT, R8, 0xef, P6 ;  /* 0x000000ef0800780c */ /* 0x000fc800037c4470 */
[----:B------:R-:W-:-:S13]  /*1370*/  ISETP.GT.U32.OR P6, PT, R14, 0x2, P6 ;  /* 0x000000020e00780c */ /* 0x000fda00037c4470 */
[----:B------:R-:W-:Y:S05]  /*1380*/  @P6 BRA `(.L_x_21) ;  /* 0x0000000000246947 */ /* 0x000fea0003800000 */
[----:B------:R-:W-:Y:S01]  /*1390*/  BSSY.RECONVERGENT B1, `(.L_x_22) ;  /* 0x0000007000017945 */ /* 0x000fe20003800200 */
[----:B-1234-:R-:W-:-:S03]  /*13a0*/  IMAD.MOV.U32 R17, RZ, RZ, RZ ;  /* 0x000000ffff117224 */ /* 0x01efc600078e00ff */
[----:B------:R-:W-:Y:S05]  /*13b0*/  @P3 BRA `(.L_x_23) ;  /* 0x0000000000103947 */ /* 0x000fea0003800000 */
[----:B0-----:R-:W0:Y:S01]  /*13c0*/  LDC.64 R16, c[0x0][0x380] ;  /* 0x0000e000ff107b82 */ /* 0x001e220000000a00 */
[----:B------:R-:W-:-:S05]  /*13d0*/  IADD3 R19, PT, PT, R2, R19, RZ ;  /* 0x0000001302137210 */ /* 0x000fca0007ffe0ff */
[----:B0-----:R-:W-:-:S06]  /*13e0*/  IMAD.WIDE R16, R19, 0x4, R16 ;  /* 0x0000000413107825 */ /* 0x001fcc00078e0210 */
[----:B------:R1:W5:Y:S02]  /*13f0*/  LDG.E.CONSTANT R17, desc[UR6][R16.64] ;  /* 0x0000000610117981 */ /* 0x000364000c1e9900 */
.L_x_23:
[----:B------:R-:W-:Y:S05]  /*1400*/  BSYNC.RECONVERGENT B1 ;  /* 0x0000000000017941 */ /* 0x000fea0003800200 */
.L_x_22:
[----:B-----5:R2:W-:Y:S02]  /*1410*/  STS [R18+0x14], R17 ;  /* 0x0000141112007388 */ /* 0x0205e40000000800 */
.L_x_21:
[----:B------:R-:W-:Y:S05]  /*1420*/  BSYNC.RECONVERGENT B0 ;  /* 0x0000000000007941 */ /* 0x000fea0003800200 */
.L_x_20:
[----:B01234-:R-:W0:Y:S01]  /*1430*/  LDC.64 R16, c[0x0][0x388] ;  /* 0x0000e200ff107b82 */ /* 0x01fe220000000a00 */
[----:B------:R-:W-:-:S05]  /*1440*/  LEA R38, R43, R14, 0x5 ;  /* 0x0000000e2b267211 */ /* 0x000fca00078e28ff */
[----:B------:R-:W-:-:S04]  /*1450*/  IMAD R38, R38, 0x12, RZ ;  /* 0x0000001226267824 */ /* 0x000fc800078e02ff */
[----:B------:R-:W-:-:S04]  /*1460*/  IMAD R19, R0, 0x48, R38 ;  /* 0x0000004800137824 */ /* 0x000fc800078e0226 */
[----:B0-----:R-:W-:-:S05]  /*1470*/  IMAD.WIDE.U32 R16, R19, 0x4, R16 ;  /* 0x0000000413107825 */ /* 0x001fca00078e0010 */
[----:B------:R-:W2:Y:S04]  /*1480*/  LDG.E.CONSTANT R18, desc[UR6][R16.64] ;  /* 0x0000000610127981 */ /* 0x000ea8000c1e9900 */
[----:B------:R-:W2:Y:S04]  /*1490*/  LDG.E.CONSTANT R19, desc[UR6][R16.64+0x4] ;  /* 0x0000040610137981 */ /* 0x000ea8000c1e9900 */
[----:B------:R-:W3:Y:S04]  /*14a0*/  LDG.E.CONSTANT R20, desc[UR6][R16.64+0x8] ;  /* 0x0000080610147981 */ /* 0x000ee8000c1e9900 */
[----:B------:R-:W3:Y:S04]  /*14b0*/  LDG.E.CONSTANT R21, desc[UR6][R16.64+0xc] ;  /* 0x00000c0610157981 */ /* 0x000ee8000c1e9900 */
[----:B------:R-:W4:Y:S04]  /*14c0*/  LDG.E.CONSTANT R22, desc[UR6][R16.64+0x10] ;  /* 0x0000100610167981 */ /* 0x000f28000c1e9900 */
[----:B------:R-:W4:Y:S04]  /*14d0*/  LDG.E.CONSTANT R23, desc[UR6][R16.64+0x14] ;  /* 0x0000140610177981 */ /* 0x000f28000c1e9900 */
[----:B------:R-:W5:Y:S04]  /*14e0*/  LDG.E.CONSTANT R24, desc[UR6][R16.64+0x18] ;  /* 0x0000180610187981 */ /* 0x000f68000c1e9900 */
        /* <DEDUP_REMOVED lines=10> */
[----:B------:R0:W5:Y:S01]  /*1590*/  LDG.E.CONSTANT R35, desc[UR6][R16.64+0x44] ;  /* 0x0000440610237981 */ /* 0x000162000c1e9900 */
[----:B------:R-:W-:Y:S01]  /*15a0*/  IADD3 R47, PT, PT, R47, 0xb40, RZ ;  /* 0x00000b402f2f7810 */ /* 0x000fe20007ffe0ff */
[----:B------:R-:W-:Y:S01]  /*15b0*/  IMAD R38, R43, -0x1f8, R38 ;  /* 0xfffffe082b267824 */ /* 0x000fe200078e0226 */
[----:B------:R-:W-:Y:S01]  /*15c0*/  UMOV UR4, 0x24 ;  /* 0x0000002400047882 */ /* 0x000fe20000000000 */
[----:B------:R-:W-:Y:S01]  /*15d0*/  IMAD R14, R14, 0x54, R53 ;  /* 0x000000540e0e7824 */ /* 0x000fe200078e0235 */
[----:B------:R-:W-:-:S04]  /*15e0*/  LEA R47, R36, R47, 0x18 ;  /* 0x0000002f242f7211 */ /* 0x000fc800078ec0ff */
[----:B------:R-:W-:Y:S01]  /*15f0*/  IADD3 R14, PT, PT, R14, 0x1d0, RZ ;  /* 0x000001d00e0e7810 */ /* 0x000fe20007ffe0ff */
[--C-:B------:R-:W-:Y:S02]  /*1600*/  IMAD R38, R38, 0x4, R47.reuse ;  /* 0x0000000426267824 */ /* 0x100fe400078e022f */
[----:B0-----:R-:W-:-:S03]  /*1610*/  IMAD R16, R43, 0x120, R47 ;  /* 0x000001202b107824 */ /* 0x001fc600078e022f */
[----:B--2---:R0:W-:Y:S04]  /*1620*/  STS.64 [R38], R18 ;  /* 0x0000001226007388 */ /* 0x0041e80000000a00 */
[----:B---3--:R0:W-:Y:S04]  /*1630*/  STS.64 [R38+0x8], R20 ;  /* 0x0000081426007388 */ /* 0x0081e80000000a00 */
[----:B----4-:R0:W-:Y:S04]  /*1640*/  STS.64 [R38+0x10], R22 ;  /* 0x0000101626007388 */ /* 0x0101e80000000a00 */
[----:B-----5:R0:W-:Y:S04]  /*1650*/  STS.64 [R38+0x18], R24 ;  /* 0x0000181826007388 */ /* 0x0201e80000000a00 */
[----:B------:R0:W-:Y:S04]  /*1660*/  STS.64 [R38+0x20], R26 ;  /* 0x0000201a26007388 */ /* 0x0001e80000000a00 */
[----:B------:R0:W-:Y:S04]  /*1670*/  STS.64 [R38+0x28], R28 ;  /* 0x0000281c26007388 */ /* 0x0001e80000000a00 */
[----:B------:R0:W-:Y:S04]  /*1680*/  STS.64 [R38+0x30], R30 ;  /* 0x0000301e26007388 */ /* 0x0001e80000000a00 */
[----:B------:R0:W-:Y:S04]  /*1690*/  STS.64 [R38+0x38], R32 ;  /* 0x0000382026007388 */ /* 0x0001e80000000a00 */
[----:B------:R0:W-:Y:S01]  /*16a0*/  STS.64 [R38+0x40], R34 ;  /* 0x0000402226007388 */ /* 0x0001e20000000a00 */
[----:B------:R-:W-:Y:S06]  /*16b0*/  BAR.SYNC.DEFER_BLOCKING 0x0 ;  /* 0x0000000000007b1d */ /* 0x000fec0000010000 */
.L_x_24:
[----:B0-----:R-:W-:Y:S04]  /*16c0*/  LDS R22, [R14+-0x1d0] ;  /* 0xfffe30000e167984 */ /* 0x001fe80000000800 */
[----:B------:R-:W0:Y:S04]  /*16d0*/  LDS R58, [R16+UR4+-0x24] ;  /* 0xffffdc04103a7984 */ /* 0x000e280008000800 */
[----:B------:R-:W-:Y:S04]  /*16e0*/  LDS R25, [R14+-0x68] ;  /* 0xffff98000e197984 */ /* 0x000fe80000000800 */
[----:B------:R-:W1:Y:S04]  /*16f0*/  LDS R54, [R16+UR4] ;  /* 0x0000000410367984 */ /* 0x000e680008000800 */
[----:B------:R-:W-:Y:S04]  /*1700*/  LDS R29, [R14+-0x1cc] ;  /* 0xfffe34000e1d7984 */ /* 0x000fe80000000800 */
[----:B------:R-:W2:Y:S04]  /*1710*/  LDS R57, [R16+UR4+-0x20] ;  /* 0xffffe00410397984 */ /* 0x000ea80008000800 */
[----:B------:R-:W-:Y:S04]  /*1720*/  LDS R31, [R14+-0x64] ;  /* 0xffff9c000e1f7984 */ /* 0x000fe80000000800 */
[----:B------:R-:W3:Y:S04]  /*1730*/  LDS R36, [R16+UR4+0x4] ;  /* 0x0000040410247984 */ /* 0x000ee80008000800 */
[----:B------:R-:W-:Y:S04]  /*1740*/  LDS R33, [R14+-0x1c8] ;  /* 0xfffe38000e217984 */ /* 0x000fe80000000800 */
[----:B------:R-:W4:Y:S04]  /*1750*/  LDS R17, [R16+UR4+-0x1c] ;  /* 0xffffe40410117984 */ /* 0x000f280008000800 */
[----:B------:R-:W-:Y:S04]  /*1760*/  LDS R47, [R14+-0x60] ;  /* 0xffffa0000e2f7984 */ /* 0x000fe80000000800 */
[----:B------:R-:W5:Y:S01]  /*1770*/  LDS R18, [R16+UR4+0x8] ;  /* 0x0000080410127984 */ /* 0x000f620008000800 */
[----:B0-----:R-:W-:-:S03]  /*1780*/  FFMA R26, R22, R58, R41 ;  /* 0x0000003a161a7223 */ /* 0x001fc60000000029 */
[----:B------:R-:W0:Y:S04]  /*1790*/  LDS R34, [R14+-0x1c4] ;  /* 0xfffe3c000e227984 */ /* 0x000e280000000800 */
[----:B------:R-:W0:Y:S01]  /*17a0*/  LDS R19, [R16+UR4+-0x18] ;  /* 0xffffe80410137984 */ /* 0x000e220008000800 */
[----:B-1----:R-:W-:-:S03]  /*17b0*/  FFMA R28, R25, R54, R26 ;  /* 0x00000036191c7223 */ /* 0x002fc6000000001a */
[----:B------:R-:W1:Y:S04]  /*17c0*/  LDS R43, [R14+-0x5c] ;  /* 0xffffa4000e2b7984 */ /* 0x000e680000000800 */
[----:B------:R-:W1:Y:S01]  /*17d0*/  LDS R42, [R14+-0x1b8] ;  /* 0xfffe48000e2a7984 */ /* 0x000e620000000800 */
[----:B--2---:R-:W-:-:S03]  /*17e0*/  FFMA R28, R29, R57, R28 ;  /* 0x000000391d1c7223 */ /* 0x004fc6000000001c */
[----:B------:R-:W2:Y:S04]  /*17f0*/  LDS R20, [R16+UR4+0xc] ;  /* 0x00000c0410147984 */ /* 0x000ea80008000800 */
[----:B------:R-:W2:Y:S01]  /*1800*/  LDS R44, [R14+-0x1c0] ;  /* 0xfffe40000e2c7984 */ /* 0x000ea20000000800 */
[----:B---3--:R-:W-:-:S03]  /*1810*/  FFMA R30, R31, R36, R28 ;  /* 0x000000241f1e7223 */ /* 0x008fc6000000001c */
[----:B------:R-:W3:Y:S04]  /*1820*/  LDS R23, [R14+-0x50] ;  /* 0xffffb0000e177984 */ /* 0x000ee80000000800 */
[----:B------:R-:W3:Y:S01]  /*1830*/  LDS R21, [R16+UR4+-0x14] ;  /* 0xffffec0410157984 */ /* 0x000ee20008000800 */
[----:B----4-:R-:W-:-:S03]  /*1840*/  FFMA R32, R33, R17, R30 ;  /* 0x0000001121207223 */ /* 0x010fc6000000001e */
[----:B------:R-:W4:Y:S04]  /*1850*/  LDS R35, [R14+-0x58] ;  /* 0xffffa8000e237984 */ /* 0x000f280000000800 */
[----:B------:R-:W4:Y:S01]  /*1860*/  LDS R22, [R14+-0x1b4] ;  /* 0xfffe4c000e167984 */ /* 0x000f220000000800 */
[----:B-----5:R-:W-:-:S03]  /*1870*/  FFMA R48, R47, R18, R32 ;  /* 0x000000122f307223 */ /* 0x020fc60000000020 */
[----:B------:R-:W5:Y:S01]  /*1880*/  LDS R40, [R14+-0x1bc] ;  /* 0xfffe44000e287984 */ /* 0x000f620000000800 */
[----:B0-----:R-:W-:-:S03]  /*1890*/  FFMA R46, R34, R58, R39 ;  /* 0x0000003a222e7223 */ /* 0x001fc60000000027 */
[----:B------:R-:W0:Y:S01]  /*18a0*/  LDS R25, [R14+-0x4c] ;  /* 0xffffb4000e197984 */ /* 0x000e220000000800 */
[----:B------:R-:W-:-:S03]  /*18b0*/  FFMA R47, R34, R19, R48 ;  /* 0x00000013222f7223 */ /* 0x000fc60000000030 */
[----:B------:R-:W0:Y:S01]  /*18c0*/  LDS R24, [R16+UR4+0x10] ;  /* 0x0000100410187984 */ /* 0x000e220008000800 */
[----:B-1----:R-:W-:-:S03]  /*18d0*/  FFMA R39, R43, R54, R46 ;  /* 0x000000362b277223 */ /* 0x002fc6000000002e */
[----:B------:R-:W1:Y:S01]  /*18e0*/  LDS R41, [R14+-0x54] ;  /* 0xffffac000e297984 */ /* 0x000e620000000800 */
[----:B------:R-:W-:-:S03]  /*18f0*/  FFMA R46, R42, R58, R37 ;  /* 0x0000003a2a2e7223 */ /* 0x000fc60000000025 */
[----:B------:R-:W1:Y:S01]  /*1900*/  LDS R27, [R14+-0x1b0] ;  /* 0xfffe50000e1b7984 */ /* 0x000e620000000800 */
[----:B--2---:R-:W-:-:S03]  /*1910*/  FFMA R50, R43, R20, R47 ;  /* 0x000000142b327223 */ /* 0x004fc6000000002f */
[----:B------:R-:W2:Y:S01]  /*1920*/  LDS R26, [R16+UR4+-0x10] ;  /* 0xfffff004101a7984 */ /* 0x000ea20008000800 */
[----:B------:R-:W-:-:S03]  /*1930*/  FFMA R48, R44, R57, R39 ;  /* 0x000000392c307223 */ /* 0x000fc60000000027 */
[----:B------:R-:W2:Y:S01]  /*1940*/  LDS R29, [R14+-0x48] ;  /* 0xffffb8000e1d7984 */ /* 0x000ea20000000800 */
[----:B---3--:R-:W-:-:S03]  /*1950*/  FFMA R37, R23, R54, R46 ;  /* 0x0000003617257223 */ /* 0x008fc6000000002e */
[----:B------:R-:W3:Y:S01]  /*1960*/  LDS R28, [R16+UR4+0x14] ;  /* 0x00001404101c7984 */ /* 0x000ee20008000800 */
[----:B------:R-:W-:-:S03]  /*1970*/  FFMA R50, R44, R21, R50 ;  /* 0x000000152c327223 */ /* 0x000fc60000000032 */
[----:B------:R-:W3:Y:S01]  /*1980*/  LDS R38, [R14+-0x1ac] ;  /* 0xfffe54000e267984 */ /* 0x000ee20000000800 */
[----:B----4-:R-:W-:-:S03]  /*1990*/  FFMA R43, R35, R36, R48 ;  /* 0x00000024232b7223 */ /* 0x010fc60000000030 */
[----:B------:R-:W4:Y:S01]  /*19a0*/  LDS R31, [R14+-0x44] ;  /* 0xffffbc000e1f7984 */ /* 0x000f220000000800 */
[----:B------:R-:W-:-:S03]  /*19b0*/  FFMA R44, R22, R57, R37 ;  /* 0x00000039162c7223 */ /* 0x000fc60000000025 */
[----:B------:R-:W4:Y:S01]  /*19c0*/  LDS R30, [R16+UR4+-0xc] ;  /* 0xfffff404101e7984 */ /* 0x000f220008000800 */
[----:B-----5:R-:W-:-:S03]  /*19d0*/  FFMA R48, R40, R17, R43 ;  /* 0x0000001128307223 */ /* 0x020fc6000000002b */
[----:B------:R-:W5:Y:S01]  /*19e0*/  LDS R32, [R14+-0x1a8] ;  /* 0xfffe58000e207984 */ /* 0x000f620000000800 */
[----:B0-----:R-:W-:-:S03]  /*19f0*/  FFMA R44, R25, R36, R44 ;  /* 0x00000024192c7223 */ /* 0x001fc6000000002c */
[----:B------:R-:W0:Y:S01]  /*1a00*/  LDS R33, [R14+-0x40] ;  /* 0xffffc0000e217984 */ /* 0x000e220000000800 */
[----:B------:R-:W-:-:S03]  /*1a10*/  FFMA R37, R35, R24, R50 ;  /* 0x0000001823257223 */ /* 0x000fc60000000032 */
[----:B------:R-:W0:Y:S01]  /*1a20*/  LDS R34, [R14+-0x1a4] ;  /* 0xfffe5c000e227984 */ /* 0x000e220000000800 */
[----:B-1----:R-:W-:-:S03]  /*1a30*/  FFMA R35, R41, R18, R48 ;  /* 0x0000001229237223 */ /* 0x002fc60000000030 */
[----:B------:R-:W1:Y:S01]  /*1a40*/  LDS R39, [R14+-0x3c] ;  /* 0xffffc4000e277984 */ /* 0x000e620000000800 */
[----:B------:R-:W-:-:S03]  /*1a50*/  FFMA R44, R27, R17, R44 ;  /* 0x000000111b2c7223 */ /* 0x000fc6000000002c */
[----:B------:R-:W1:Y:S01]  /*1a60*/  LDS R46, [R14+-0x1a0] ;  /* 0xfffe60000e2e7984 */ /* 0x000e620000000800 */
[----:B--2---:R-:W-:Y:S01]  /*1a70*/  FFMA R48, R40, R26, R37 ;  /* 0x0000001a28307223 */ /* 0x004fe20000000025 */
[----:B------:R-:W-:Y:S01]  /*1a80*/  FFMA R40, R42, R19, R35 ;  /* 0x000000132a287223 */ /* 0x000fe20000000023 */
[----:B------:R-:W-:Y:S01]  /*1a90*/  FFMA R44, R29, R18, R44 ;  /* 0x000000121d2c7223 */ /* 0x000fe2000000002c */
[----:B------:R-:W2:Y:S02]  /*1aa0*/  LDS R56, [R14+-0x194] ;  /* 0xfffe6c000e387984 */ /* 0x000ea40000000800 */
[----:B------:R-:W-:Y:S01]  /*1ab0*/  FFMA R37, R23, R20, R40 ;  /* 0x0000001417257223 */ /* 0x000fe20000000028 */
[----:B---3--:R-:W-:Y:S01]  /*1ac0*/  FFMA R43, R41, R28, R48 ;  /* 0x0000001c292b7223 */ /* 0x008fe20000000030 */
[----:B------:R-:W3:Y:S02]  /*1ad0*/  LDS R35, [R14+-0x188] ;  /* 0xfffe78000e237984 */ /* 0x000ee40000000800 */
[----:B------:R-:W-:Y:S01]  /*1ae0*/  FFMA R48, R22, R21, R37 ;  /* 0x0000001516307223 */ /* 0x000fe20000000025 */
[C---:B------:R-:W-:Y:S01]  /*1af0*/  FFMA R41, R38.reuse, R19, R44 ;  /* 0x0000001326297223 */ /* 0x040fe2000000002c */
[----:B------:R-:W-:-:S02]  /*1b00*/  FFMA R40, R38, R58, R51 ;  /* 0x0000003a26287223 */ /* 0x000fc40000000033 */
[----:B------:R-:W-:Y:S01]  /*1b10*/  FFMA R48, R25, R24, R48 ;  /* 0x0000001819307223 */ /* 0x000fe20000000030 */
[----:B------:R-:W-:Y:S01]  /*1b20*/  LDS R50, [R14+-0x190] ;  /* 0xfffe70000e327984 */ /* 0x000fe20000000800 */
[C---:B----4-:R-:W-:Y:S01]  /*1b30*/  FFMA R44, R31.reuse, R20, R41 ;  /* 0x000000141f2c7223 */ /* 0x050fe20000000029 */
[----:B------:R-:W-:Y:S01]  /*1b40*/  FFMA R37, R31, R54, R40 ;  /* 0x000000361f257223 */ /* 0x000fe20000000028 */
[----:B------:R-:W-:Y:S01]  /*1b50*/  FFMA R48, R27, R26, R48 ;  /* 0x0000001a1b307223 */ /* 0x000fe20000000030 */
[----:B------:R-:W-:Y:S01]  /*1b60*/  LDS R53, [R14+-0x1c] ;  /* 0xffffe4000e357984 */ /* 0x000fe20000000800 */
[----:B------:R-:W-:Y:S02]  /*1b70*/  FFMA R42, R42, R30, R43 ;  /* 0x0000001e2a2a7223 */ /* 0x000fe4000000002b */
[----:B------:R-:W-:Y:S01]  /*1b80*/  FFMA R51, R29, R28, R48 ;  /* 0x0000001c1d337223 */ /* 0x000fe20000000030 */
[----:B------:R-:W4:Y:S01]  /*1b90*/  LDS R43, [R14+-0x38] ;  /* 0xffffc8000e2b7984 */ /* 0x000f220000000800 */
[C---:B-----5:R-:W-:Y:S01]  /*1ba0*/  FFMA R41, R32.reuse, R21, R44 ;  /* 0x0000001520297223 */ /* 0x060fe2000000002c */
[----:B------:R-:W-:Y:S01]  /*1bb0*/  FFMA R40, R32, R57, R37 ;  /* 0x0000003920287223 */ /* 0x000fe20000000025 */
[----:B------:R-:W-:Y:S01]  /*1bc0*/  FFMA R38, R38, R30, R51 ;  /* 0x0000001e26267223 */ /* 0x000fe20000000033 */
[----:B------:R-:W5:Y:S01]  /*1bd0*/  LDS R44, [R14+-0x19c] ;  /* 0xfffe64000e2c7984 */ /* 0x000f620000000800 */
[C---:B0-----:R-:W-:Y:S01]  /*1be0*/  FFMA R47, R33.reuse, R24, R41 ;  /* 0x00000018212f7223 */ /* 0x041fe20000000029 */
[----:B------:R-:W-:-:S02]  /*1bf0*/  FFMA R37, R33, R36, R40 ;  /* 0x0000002421257223 */ /* 0x000fc40000000028 */
[----:B------:R-:W0:Y:S01]  /*1c00*/  LDS R41, [R14+-0x34] ;  /* 0xffffcc000e297984 */ /* 0x000e220000000800 */
[C---:B------:R-:W-:Y:S01]  /*1c10*/  FFMA R47, R34.reuse, R26, R47 ;  /* 0x0000001a222f7223 */ /* 0x040fe2000000002f */
[----:B------:R-:W-:Y:S02]  /*1c20*/  FFMA R48, R34, R17, R37 ;  /* 0x0000001122307223 */ /* 0x000fe40000000025 */
[----:B------:R-:W0:Y:S01]  /*1c30*/  LDS R40, [R14+-0x198] ;  /* 0xfffe68000e287984 */ /* 0x000e220000000800 */
[C---:B-1----:R-:W-:Y:S01]  /*1c40*/  FFMA R47, R39.reuse, R28, R47 ;  /* 0x0000001c272f7223 */ /* 0x042fe2000000002f */
[----:B------:R-:W-:Y:S02]  /*1c50*/  FFMA R48, R39, R18, R48 ;  /* 0x0000001227307223 */ /* 0x000fe40000000030 */
[----:B------:R-:W1:Y:S01]  /*1c60*/  LDS R37, [R14+-0x30] ;  /* 0xffffd0000e257984 */ /* 0x000e620000000800 */
[C---:B------:R-:W-:Y:S01]  /*1c70*/  FFMA R60, R46.reuse, R58, R45 ;  /* 0x0000003a2e3c7223 */ /* 0x040fe2000000002d */
[C---:B------:R-:W-:Y:S01]  /*1c80*/  FFMA R51, R46.reuse, R19, R48 ;  /* 0x000000132e337223 */ /* 0x040fe20000000030 */
[----:B------:R-:W-:Y:S01]  /*1c90*/  FFMA R46, R46, R30, R47 ;  /* 0x0000001e2e2e7223 */ /* 0x000fe2000000002f */
[----:B------:R-:W1:Y:S01]  /*1ca0*/  LDS R45, [R14+-0x20] ;  /* 0xffffe0000e2d7984 */ /* 0x000e620000000800 */
[----:B--2---:R-:W-:-:S03]  /*1cb0*/  FFMA R49, R56, R58, R49 ;  /* 0x0000003a38317223 */ /* 0x004fc60000000031 */
[----:B------:R-:W2:Y:S01]  /*1cc0*/  LDS R47, [R14+-0x2c] ;  /* 0xffffd4000e2f7984 */ /* 0x000ea20000000800 */
[----:B---3--:R-:W-:-:S03]  /*1cd0*/  FFMA R52, R35, R58, R52 ;  /* 0x0000003a23347223 */ /* 0x008fc60000000034 */
[----:B------:R-:W3:Y:S04]  /*1ce0*/  LDS R48, [R14+-0x184] ;  /* 0xfffe7c000e307984 */ /* 0x000ee80000000800 */
[----:B------:R-:W3:Y:S01]  /*1cf0*/  LDS R55, [R14+-0x28] ;  /* 0xffffd8000e377984 */ /* 0x000ee20000000800 */
[C---:B----4-:R-:W-:Y:S01]  /*1d00*/  FFMA R59, R43.reuse, R54, R60 ;  /* 0x000000362b3b7223 */ /* 0x050fe2000000003c */
[----:B------:R-:W-:-:S03]  /*1d10*/  FFMA R60, R43, R20, R51 ;  /* 0x000000142b3c7223 */ /* 0x000fc60000000033 */
[C---:B-----5:R-:W-:Y:S01]  /*1d20*/  FFMA R58, R44.reuse, R57, R59 ;  /* 0x000000392c3a7223 */ /* 0x060fe2000000003b */
[----:B------:R-:W-:-:S03]  /*1d30*/  FFMA R59, R44, R21, R60 ;  /* 0x000000152c3b7223 */ /* 0x000fc6000000003c */
[C---:B0-----:R-:W-:Y:S01]  /*1d40*/  FFMA R51, R41.reuse, R36, R58 ;  /* 0x0000002429337223 */ /* 0x041fe2000000003a */
[----:B------:R-:W-:-:S03]  /*1d50*/  FFMA R59, R41, R24, R59 ;  /* 0x00000018293b7223 */ /* 0x000fc6000000003b */
[C---:B------:R-:W-:Y:S01]  /*1d60*/  FFMA R58, R40.reuse, R17, R51 ;  /* 0x00000011283a7223 */ /* 0x040fe20000000033 */
[----:B------:R-:W-:-:S03]  /*1d70*/  FFMA R51, R40, R26, R59 ;  /* 0x0000001a28337223 */ /* 0x000fc6000000003b */
[C---:B-1----:R-:W-:Y:S01]  /*1d80*/  FFMA R59, R37.reuse, R18, R58 ;  /* 0x00000012253b7223 */ /* 0x042fe2000000003a */
[----:B------:R-:W-:Y:S01]  /*1d90*/  FFMA R61, R37, R28, R51 ;  /* 0x0000001c253d7223 */ /* 0x000fe20000000033 */
[----:B------:R-:W-:Y:S02]  /*1da0*/  FFMA R51, R45, R54, R52 ;  /* 0x000000362d337223 */ /* 0x000fe40000000034 */
[C---:B------:R-:W-:Y:S01]  /*1db0*/  FFMA R58, R56.reuse, R19, R59 ;  /* 0x00000013383a7223 */ /* 0x040fe2000000003b */
[----:B------:R-:W-:Y:S01]  /*1dc0*/  FFMA R52, R56, R30, R61 ;  /* 0x0000001e38347223 */ /* 0x000fe2000000003d */
[----:B--2---:R-:W-:Y:S01]  /*1dd0*/  FFMA R49, R47, R54, R49 ;  /* 0x000000362f317223 */ /* 0x004fe20000000031 */
[----:B------:R-:W0:Y:S01]  /*1de0*/  LDS R56, [R14+-0x18c] ;  /* 0xfffe74000e387984 */ /* 0x000e220000000800 */
[----:B---3--:R-:W-:-:S03]  /*1df0*/  FFMA R51, R48, R57, R51 ;  /* 0x0000003930337223 */ /* 0x008fc60000000033 */
[----:B------:R-:W1:Y:S01]  /*1e00*/  LDS R54, [R14+-0x180] ;  /* 0xfffe80000e367984 */ /* 0x000e620000000800 */
[----:B------:R-:W-:Y:S01]  /*1e10*/  FFMA R60, R50, R57, R49 ;  /* 0x00000039323c7223 */ /* 0x000fe20000000031 */
[-C--:B------:R-:W-:Y:S02]  /*1e20*/  FFMA R59, R53, R36.reuse, R51 ;  /* 0x00000024353b7223 */ /* 0x080fe40000000033 */
[----:B------:R-:W2:Y:S01]  /*1e30*/  LDS R49, [R14+-0x18] ;  /* 0xffffe8000e317984 */ /* 0x000ea20000000800 */
[----:B------:R-:W-:-:S03]  /*1e40*/  FFMA R57, R55, R36, R60 ;  /* 0x0000002437397223 */ /* 0x000fc6000000003c */
[----:B------:R-:W3:Y:S01]  /*1e50*/  LDS R51, [R14+-0x24] ;  /* 0xffffdc000e337984 */ /* 0x000ee20000000800 */
[----:B0-----:R-:W-:-:S03]  /*1e60*/  FFMA R36, R56, R17, R57 ;  /* 0x0000001138247223 */ /* 0x001fc60000000039 */
[----:B------:R-:W-:Y:S01]  /*1e70*/  LDS R57, [R14+-0x14] ;  /* 0xffffec000e397984 */ /* 0x000fe20000000800 */
[----:B-1----:R-:W-:-:S03]  /*1e80*/  FFMA R60, R54, R17, R59 ;  /* 0x00000011363c7223 */ /* 0x002fc6000000003b */
[----:B------:R-:W0:Y:S01]  /*1e90*/  LDS R17, [R14+-0x17c] ;  /* 0xfffe84000e117984 */ /* 0x000e220000000800 */
[----:B--2---:R-:W-:-:S03]  /*1ea0*/  FFMA R60, R49, R18, R60 ;  /* 0x00000012313c7223 */ /* 0x004fc6000000003c */
[----:B------:R-:W-:Y:S01]  /*1eb0*/  LDS R59, [R14+-0x10] ;  /* 0xfffff0000e3b7984 */ /* 0x000fe20000000800 */
[----:B---3--:R-:W-:-:S03]  /*1ec0*/  FFMA R36, R51, R18, R36 ;  /* 0x0000001233247223 */ /* 0x008fc60000000024 */
[----:B------:R-:W1:Y:S01]  /*1ed0*/  LDS R18, [R14+-0x178] ;  /* 0xfffe88000e127984 */ /* 0x000e620000000800 */
[----:B------:R-:W-:-:S04]  /*1ee0*/  FFMA R36, R35, R19, R36 ;  /* 0x0000001323247223 */ /* 0x000fc80000000024 */
[----:B------:R-:W-:-:S04]  /*1ef0*/  FFMA R61, R45, R20, R36 ;  /* 0x000000142d3d7223 */ /* 0x000fc80000000024 */
[----:B------:R-:W-:-:S04]  /*1f00*/  FFMA R36, R48, R21, R61 ;  /* 0x0000001530247223 */ /* 0x000fc8000000003d */
[----:B------:R-:W-:-:S04]  /*1f10*/  FFMA R36, R53, R24, R36 ;  /* 0x0000001835247223 */ /* 0x000fc80000000024 */
[----:B------:R-:W-:Y:S01]  /*1f20*/  FFMA R36, R54, R26, R36 ;  /* 0x0000001a36247223 */ /* 0x000fe20000000024 */
[----:B0-----:R-:W-:Y:S01]  /*1f30*/  FFMA R60, R17, R19, R60 ;  /* 0x00000013113c7223 */ /* 0x001fe2000000003c */
[----:B------:R-:W-:-:S03]  /*1f40*/  FFMA R19, R47, R20, R58 ;  /* 0x000000142f137223 */ /* 0x000fc6000000003a */
[----:B------:R-:W-:Y:S01]  /*1f50*/  FFMA R60, R57, R20, R60 ;  /* 0x00000014393c7223 */ /* 0x000fe2000000003c */
[-C--:B------:R-:W-:Y:S02]  /*1f60*/  FFMA R20, R50, R21.reuse, R19 ;  /* 0x0000001532147223 */ /* 0x080fe40000000013 */
[----:B------:R-:W-:Y:S01]  /*1f70*/  LDS R19, [R14+-0xc] ;  /* 0xfffff4000e137984 */ /* 0x000fe20000000800 */
[----:B-1----:R-:W-:Y:S01]  /*1f80*/  FFMA R60, R18, R21, R60 ;  /* 0x00000015123c7223 */ /* 0x002fe2000000003c */
[-C--:B------:R-:W-:Y:S02]  /*1f90*/  FFMA R61, R55, R24.reuse, R20 ;  /* 0x00000018373d7223 */ /* 0x080fe40000000014 */
[----:B------:R-:W0:Y:S01]  /*1fa0*/  LDS R21, [R14+-0x174] ;  /* 0xfffe8c000e157984 */ /* 0x000e220000000800 */
[----:B------:R-:W-:Y:S01]  /*1fb0*/  FFMA R60, R59, R24, R60 ;  /* 0x000000183b3c7223 */ /* 0x000fe2000000003c */
[----:B------:R-:W-:Y:S02]  /*1fc0*/  FFMA R20, R56, R26, R61 ;  /* 0x0000001a38147223 */ /* 0x000fe4000000003d */
[----:B------:R-:W1:Y:S02]  /*1fd0*/  LDS R61, [R14+-0x170] ;  /* 0xfffe90000e3d7984 */ /* 0x000e640000000800 */
[----:B------:R-:W-:-:S02]  /*1fe0*/  FFMA R24, R51, R28, R20 ;  /* 0x0000001c33187223 */ /* 0x000fc40000000014 */
[----:B------:R-:W2:Y:S02]  /*1ff0*/  LDS R20, [R16+UR4+0x18] ;  /* 0x0000180410147984 */ /* 0x000ea40008000800 */
[----:B------:R-:W-:Y:S02]  /*2000*/  FFMA R24, R35, R30, R24 ;  /* 0x0000001e23187223 */ /* 0x000fe40000000018 */
[----:B------:R-:W3:Y:S01]  /*2010*/  LDS R35, [R16+UR4+-0x8] ;  /* 0xfffff80410237984 */ /* 0x000ee20008000800 */
[----:B0-----:R-:W-:Y:S01]  /*2020*/  FFMA R60, R21, R26, R60 ;  /* 0x0000001a153c7223 */ /* 0x001fe2000000003c */
[-C--:B------:R-:W-:Y:S02]  /*2030*/  FFMA R26, R49, R28.reuse, R36 ;  /* 0x0000001c311a7223 */ /* 0x080fe40000000024 */
[----:B------:R-:W-:Y:S01]  /*2040*/  LDS R36, [R14+-0x16c] ;  /* 0xfffe94000e247984 */ /* 0x000fe20000000800 */
[----:B------:R-:W-:Y:S01]  /*2050*/  FFMA R60, R19, R28, R60 ;  /* 0x0000001c133c7223 */ /* 0x000fe2000000003c */
[----:B------:R-:W-:-:S02]  /*2060*/  FFMA R26, R17, R30, R26 ;  /* 0x0000001e111a7223 */ /* 0x000fc4000000001a */
[----:B------:R-:W0:Y:S01]  /*2070*/  LDS R28, [R14+-0x8] ;  /* 0xfffff8000e1c7984 */ /* 0x000e220000000800 */
[----:B-1----:R-:W-:Y:S01]  /*2080*/  FFMA R17, R61, R30, R60 ;  /* 0x0000001e3d117223 */ /* 0x002fe2000000003c */
[-C--:B--2---:R-:W-:Y:S01]  /*2090*/  FFMA R23, R23, R20.reuse, R42 ;  /* 0x0000001417177223 */ /* 0x084fe2000000002a */
[-C--:B------:R-:W-:Y:S01]  /*20a0*/  FFMA R31, R31, R20.reuse, R38 ;  /* 0x000000141f1f7223 */ /* 0x080fe20000000026 */
[----:B------:R-:W1:Y:S01]  /*20b0*/  LDS R30, [R16+UR4+0x1c] ;  /* 0x00001c04101e7984 */ /* 0x000e620008000800 */
[-C--:B------:R-:W-:Y:S01]  /*20c0*/  FFMA R61, R43, R20.reuse, R46 ;  /* 0x000000142b3d7223 */ /* 0x080fe2000000002e */
[-C--:B------:R-:W-:Y:S01]  /*20d0*/  FFMA R47, R47, R20.reuse, R52 ;  /* 0x000000142f2f7223 */ /* 0x080fe20000000034 */
[-C--:B------:R-:W-:Y:S01]  /*20e0*/  FFMA R45, R45, R20.reuse, R24 ;  /* 0x000000142d2d7223 */ /* 0x080fe20000000018 */
[----:B------:R-:W2:Y:S01]  /*20f0*/  LDS R42, [R14+-0x4] ;  /* 0xfffffc000e2a7984 */ /* 0x000ea20000000800 */
[----:B------:R-:W-:Y:S01]  /*2100*/  FFMA R57, R57, R20, R26 ;  /* 0x0000001439397223 */ /* 0x000fe2000000001a */
[-C--:B---3--:R-:W-:Y:S01]  /*2110*/  FFMA R22, R22, R35.reuse, R23 ;  /* 0x0000002316167223 */ /* 0x088fe20000000017 */
[-C--:B------:R-:W-:Y:S01]  /*2120*/  FFMA R48, R48, R35.reuse, R45 ;  /* 0x0000002330307223 */ /* 0x080fe2000000002d */
[----:B------:R-:W3:Y:S01]  /*2130*/  LDS R38, [R16+UR4+-0x4] ;  /* 0xfffffc0410267984 */ /* 0x000ee20008000800 */
[-C--:B------:R-:W-:Y:S01]  /*2140*/  FFMA R32, R32, R35.reuse, R31 ;  /* 0x0000002320207223 */ /* 0x080fe2000000001f */
[-C--:B------:R-:W-:Y:S01]  /*2150*/  FFMA R44, R44, R35.reuse, R61 ;  /* 0x000000232c2c7223 */ /* 0x080fe2000000003d */
[-C--:B------:R-:W-:Y:S01]  /*2160*/  FFMA R50, R50, R35.reuse, R47 ;  /* 0x0000002332327223 */ /* 0x080fe2000000002f */
[----:B------:R-:W4:Y:S01]  /*2170*/  LDS R46, [R14+-0x168] ;  /* 0xfffe98000e2e7984 */ /* 0x000f220000000800 */
[----:B------:R-:W-:-:S03]  /*2180*/  FFMA R18, R18, R35, R57 ;  /* 0x0000002312127223 */ /* 0x000fc60000000039 */
[----:B------:R-:W5:Y:S01]  /*2190*/  LDS R52, [R16+UR4+0x20] ;  /* 0x0000200410347984 */ /* 0x000f620008000800 */
[----:B------:R-:W-:-:S03]  /*21a0*/  UIADD3 UR4, UPT, UPT, UR4, 0x48, URZ ;  /* 0x0000004804047890 */ /* 0x000fc6000fffe0ff */
[----:B------:R0:W5:Y:S01]  /*21b0*/  LDS R43, [R14] ;  /* 0x000000000e2b7984 */ /* 0x0001620000000800 */
[----:B------:R-:W-:Y:S01]  /*21c0*/  UISETP.NE.AND UP0, UPT, UR4, 0x144, UPT ;  /* 0x000001440400788c */ /* 0x000fe2000bf05270 */
[----:B0-----:R-:W-:Y:S01]  /*21d0*/  IADD3 R14, PT, PT, R14, 0x2d0, RZ ;  /* 0x000002d00e0e7810 */ /* 0x001fe20007ffe0ff */
[----:B------:R-:W-:-:S04]  /*21e0*/  FFMA R17, R28, R20, R17 ;  /* 0x000000141c117223 */ /* 0x000fc80000000011 */
[----:B------:R-:W-:Y:S01]  /*21f0*/  FFMA R17, R36, R35, R17 ;  /* 0x0000002324117223 */ /* 0x000fe20000000011 */
[-C--:B-1----:R-:W-:Y:S01]  /*2200*/  FFMA R53, R53, R30.reuse, R48 ;  /* 0x0000001e35357223 */ /* 0x082fe20000000030 */
[-C--:B------:R-:W-:Y:S01]  /*2210*/  FFMA R22, R25, R30.reuse, R22 ;  /* 0x0000001e19167223 */ /* 0x080fe20000000016 */
[-C--:B------:R-:W-:Y:S01]  /*2220*/  FFMA R33, R33, R30.reuse, R32 ;  /* 0x0000001e21217223 */ /* 0x080fe20000000020 */
[-C--:B------:R-:W-:Y:S01]  /*2230*/  FFMA R41, R41, R30.reuse, R44 ;  /* 0x0000001e29297223 */ /* 0x080fe2000000002c */
[-C--:B------:R-:W-:Y:S01]  /*2240*/  FFMA R55, R55, R30.reuse, R50 ;  /* 0x0000001e37377223 */ /* 0x080fe20000000032 */
[-C--:B------:R-:W-:Y:S01]  /*2250*/  FFMA R18, R59, R30.reuse, R18 ;  /* 0x0000001e3b127223 */ /* 0x080fe20000000012 */
[----:B--2---:R-:W-:Y:S01]  /*2260*/  FFMA R17, R42, R30, R17 ;  /* 0x0000001e2a117223 */ /* 0x004fe20000000011 */
[-C--:B---3--:R-:W-:Y:S01]  /*2270*/  FFMA R54, R54, R38.reuse, R53 ;  /* 0x0000002636367223 */ /* 0x088fe20000000035 */
[-C--:B------:R-:W-:Y:S01]  /*2280*/  FFMA R22, R27, R38.reuse, R22 ;  /* 0x000000261b167223 */ /* 0x080fe20000000016 */
[-C--:B------:R-:W-:Y:S01]  /*2290*/  FFMA R34, R34, R38.reuse, R33 ;  /* 0x0000002622227223 */ /* 0x080fe20000000021 */
[-C--:B------:R-:W-:Y:S01]  /*22a0*/  FFMA R40, R40, R38.reuse, R41 ;  /* 0x0000002628287223 */ /* 0x080fe20000000029 */
[-C--:B------:R-:W-:Y:S01]  /*22b0*/  FFMA R56, R56, R38.reuse, R55 ;  /* 0x0000002638387223 */ /* 0x080fe20000000037 */
[-C--:B------:R-:W-:Y:S01]  /*22c0*/  FFMA R18, R21, R38.reuse, R18 ;  /* 0x0000002615127223 */ /* 0x080fe20000000012 */
[----:B----4-:R-:W-:Y:S01]  /*22d0*/  FFMA R46, R46, R38, R17 ;  /* 0x000000262e2e7223 */ /* 0x010fe20000000011 */
[-C--:B-----5:R-:W-:Y:S01]  /*22e0*/  FFMA R45, R49, R52.reuse, R54 ;  /* 0x00000034312d7223 */ /* 0x0a0fe20000000036 */
[-C--:B------:R-:W-:Y:S01]  /*22f0*/  FFMA R41, R29, R52.reuse, R22 ;  /* 0x000000341d297223 */ /* 0x080fe20000000016 */
[-C--:B------:R-:W-:Y:S01]  /*2300*/  FFMA R39, R39, R52.reuse, R34 ;  /* 0x0000003427277223 */ /* 0x080fe20000000022 */
[-C--:B------:R-:W-:Y:S01]  /*2310*/  FFMA R37, R37, R52.reuse, R40 ;  /* 0x0000003425257223 */ /* 0x080fe20000000028 */
[-C--:B------:R-:W-:Y:S01]  /*2320*/  FFMA R51, R51, R52.reuse, R56 ;  /* 0x0000003433337223 */ /* 0x080fe20000000038 */
[-C--:B------:R-:W-:Y:S01]  /*2330*/  FFMA R49, R19, R52.reuse, R18 ;  /* 0x0000003413317223 */ /* 0x080fe20000000012 */
[----:B------:R-:W-:Y:S01]  /*2340*/  FFMA R52, R43, R52, R46 ;  /* 0x000000342b347223 */ /* 0x000fe2000000002e */
[----:B------:R-:W-:Y:S06]  /*2350*/  BRA.U UP0, `(.L_x_24) ;  /* 0xfffffff100d87547 */ /* 0x000fec000b83ffff */
[----:B------:R-:W-:-:S04]  /*2360*/  IADD3 R0, PT, PT, R0, 0x1, RZ ;  /* 0x0000000100007810 */ /* 0x000fc80007ffe0ff */
[----:B------:R-:W-:-:S13]  /*2370*/  ISETP.NE.AND P6, PT, R0, 0x8, PT ;  /* 0x000000080000780c */ /* 0x000fda0003fc5270 */
[----:B------:R-:W-:Y:S05]  /*2380*/  @P6 BRA `(.L_x_25) ;  /* 0xffffffe800906947 */ /* 0x000fea000383ffff */
[----:B------:R-:W0:Y:S01]  /*2390*/  S2R R4, SR_TID.Y ;  /* 0x0000000000047919 */ /* 0x000e220000002200 */
[----:B------:R-:W1:Y:S01]  /*23a0*/  LDC.64 R2, c[0x0][0x390] ;  /* 0x0000e400ff027b82 */ /* 0x000e620000000a00 */
[----:B------:R-:W2:Y:S01]  /*23b0*/  S2R R0, SR_TID.Z ;  /* 0x0000000000007919 */ /* 0x000ea20000002300 */
[----:B0-----:R-:W-:-:S04]  /*23c0*/  IMAD R15, R4, 0xc4, R15 ;  /* 0x000000c4040f7824 */ /* 0x001fc800078e020f */
[----:B--2---:R-:W-:-:S04]  /*23d0*/  IMAD R15, R0, 0x310, R15 ;  /* 0x00000310000f7824 */ /* 0x004fc800078e020f */
[----:B-1----:R-:W-:-:S05]  /*23e0*/  IMAD.WIDE.U32 R2, R15, 0x4, R2 ;  /* 0x000000040f027825 */ /* 0x002fca00078e0002 */
[----:B------:R-:W-:Y:S04]  /*23f0*/  STG.E desc[UR6][R2.64], R41 ;  /* 0x0000002902007986 */ /* 0x000fe8000c101906 */
[----:B------:R-:W-:Y:S04]  /*2400*/  STG.E desc[UR6][R2.64+0x70], R39 ;  /* 0x0000702702007986 */ /* 0x000fe8000c101906 */
[----:B------:R-:W-:Y:S04]  /*2410*/  STG.E desc[UR6][R2.64+0xe0], R37 ;  /* 0x0000e02502007986 */ /* 0x000fe8000c101906 */
[----:B------:R-:W-:Y:S04]  /*2420*/  STG.E desc[UR6][R2.64+0x150], R51 ;  /* 0x0001503302007986 */ /* 0x000fe8000c101906 */
[----:B------:R-:W-:Y:S04]  /*2430*/  STG.E desc[UR6][R2.64+0x1c0], R45 ;  /* 0x0001c02d02007986 */ /* 0x000fe8000c101906 */
[----:B------:R-:W-:Y:S04]  /*2440*/  STG.E desc[UR6][R2.64+0x230], R49 ;  /* 0x0002303102007986 */ /* 0x000fe8000c101906 */
[----:B------:R-:W-:Y:S01]  /*2450*/  STG.E desc[UR6][R2.64+0x2a0], R52 ;  /* 0x0002a03402007986 */ /* 0x000fe2000c101906 */
[----:B------:R-:W-:Y:S05]  /*2460*/  EXIT ;  /* 0x000000000000794d */ /* 0x000fea0003800000 */
.L_x_26:
[----:B------:R-:W-:-:S00]  /*2470*/  BRA `(.L_x_26) ;  /* 0xfffffffc00fc7947 */ /* 0x000fc0000383ffff */
[----:B------:R-:W-:-:S00]  /*2480*/  NOP ;  /* 0x0000000000007918 */ /* 0x000fc00000000000 */
[----:B------:R-:W-:-:S00]  /*2490*/  NOP ;  /* 0x0000000000007918 */ /* 0x000fc00000000000 */
[----:B------:R-:W-:-:S00]  /*24a0*/  NOP ;  /* 0x0000000000007918 */ /* 0x000fc00000000000 */
[----:B------:R-:W-:-:S00]  /*24b0*/  NOP ;  /* 0x0000000000007918 */ /* 0x000fc00000000000 */
[----:B------:R-:W-:-:S00]  /*24c0*/  NOP ;  /* 0x0000000000007918 */ /* 0x000fc00000000000 */
[----:B------:R-:W-:-:S00]  /*24d0*/  NOP ;  /* 0x0000000000007918 */ /* 0x000fc00000000000 */
[----:B------:R-:W-:-:S00]  /*24e0*/  NOP ;  /* 0x0000000000007918 */ /* 0x000fc00000000000 */
[----:B------:R-:W-:-:S00]  /*24f0*/  NOP ;  /* 0x0000000000007918 */ /* 0x000fc00000000000 */
.L_x_27:


//--------------------- .nv.shared.default_function_kernel0 --------------------------
	.section	.nv.shared.default_function_kernel0,"aw",@nobits
	.sectionflags	@""
	.align	4
.nv.shared.default_function_kernel0:
	.zero		13120


//--------------------- .nv.shared.reserved.0     --------------------------
	.section	.nv.shared.reserved.0,"aw",@nobits
	.weak		__nv_reservedSMEM_offset_0_alias
	.size		__nv_reservedSMEM_offset_0_alias, 0, 64
	.other		__nv_reservedSMEM_offset_0_alias,@"STO_CUDA_RESERVED_SHARED STV_DEFAULT"
__nv_reservedSMEM_offset_0_alias:
	.zero		0
	.zero		64


//--------------------- .nv.constant0.default_function_kernel0 --------------------------
	.section	.nv.constant0.default_function_kernel0,"a",@progbits
	.sectionflags	@""
	.align	4
.nv.constant0.default_function_kernel0:
	.zero		920


//--------------------- SYMBOLS --------------------------

	.type		.nv.reservedSmem.offset0,@object
	.size		.nv.reservedSmem.offset0,0x4
	.type		.nv.reservedSmem.cap,@object
	.size		.nv.reservedSmem.cap,0x4
